// auto-generated by cutlass_sweep.epilogue — config: {"arch": "sm_100", "cluster_m": 2, "cluster_n": 1, "dtype": "fp16", "fusion": "relu", "tile_k": 64, "tile_m": 128, "tile_n": 128}
#include "cutlass/cutlass.h"
#include "cutlass/gemm/collective/collective_builder.hpp"
#include "cutlass/gemm/device/gemm_universal_adapter.h"
#include "cutlass/gemm/kernel/gemm_universal.hpp"
#include "cutlass/epilogue/collective/collective_builder.hpp"
#include "cutlass/epilogue/fusion/operations.hpp"
#include "cutlass/epilogue/thread/activation.h"

using Elem = cutlass::half_t;
using Acc  = float;
using TileShape    = cute::Shape<cute::_128, cute::_128, cute::_64>;
using ClusterShape = cute::Shape<cute::_2, cute::_1, cute::_1>;
using FusionOp     = cutlass::epilogue::fusion::LinCombEltAct<cutlass::epilogue::thread::ReLU, Elem, Acc>;

using CollectiveEpilogue = typename cutlass::epilogue::collective::CollectiveBuilder<
    cutlass::arch::Sm100, cutlass::arch::OpClassTensorOp,
    TileShape, ClusterShape,
    cutlass::epilogue::collective::EpilogueTileAuto,
    Acc, Acc,
    Elem, cutlass::layout::RowMajor, 128 / cutlass::sizeof_bits<Elem>::value,
    Elem, cutlass::layout::RowMajor, 128 / cutlass::sizeof_bits<Elem>::value,
    cutlass::epilogue::collective::EpilogueScheduleAuto,
    FusionOp
  >::CollectiveOp;

using CollectiveMainloop = typename cutlass::gemm::collective::CollectiveBuilder<
    cutlass::arch::Sm100, cutlass::arch::OpClassTensorOp,
    Elem, cutlass::layout::RowMajor, 128 / cutlass::sizeof_bits<Elem>::value,
    Elem, cutlass::layout::ColumnMajor, 128 / cutlass::sizeof_bits<Elem>::value,
    Acc,
    TileShape, ClusterShape,
    cutlass::gemm::collective::StageCountAutoCarveout<
        static_cast<int>(sizeof(typename CollectiveEpilogue::SharedStorage))>,
    cutlass::gemm::collective::KernelScheduleAuto
  >::CollectiveOp;

using GemmKernel = cutlass::gemm::kernel::GemmUniversal<
    cute::Shape<int,int,int,int>, CollectiveMainloop, CollectiveEpilogue>;
using Gemm = cutlass::gemm::device::GemmUniversalAdapter<GemmKernel>;

auto* _anchor = &cutlass::device_kernel<GemmKernel>;


// ===== COMPILED SASS (sm_100a) =====

	.target	sm_100a

	.elftype	@"ET_EXEC"


//--------------------- .note.nv.tkinfo           --------------------------
	.section	.note.nv.tkinfo,"",@"SHT_NOTE"
	.sectionflags	@"SHF_NOTE_NV_TKINFO"
	.tkinfo
        /*0018*/ 	.word	0x00000002
        /*0030*/ 	.string	""
        /*0030*/ 	.string	"ptxas"
        /*0030*/ 	.string	"Cuda compilation tools, release 13.0, V13.0.88"
        /*0030*/ 	.string	"Build cuda_13.0.r13.0/compiler.36424714_0"
        /*0030*/ 	.string	"-arch sm_100a -m 64 "



//--------------------- .note.nv.cuinfo           --------------------------
	.section	.note.nv.cuinfo,"",@"SHT_NOTE"
	.sectionflags	@"SHF_NOTE_NV_CUINFO"
        /*0018*/ 	.short	0x0002
        /*001a*/ 	.short	0x0064
        /*001c*/ 	.short	0x0082
	.zero		2


//--------------------- .nv.info                  --------------------------
	.section	.nv.info,"",@"SHT_CUDA_INFO"
	.align	4


	//----- nvinfo : EIATTR_REGCOUNT
	.align		4
        /*0000*/ 	.byte	0x04, 0x2f
        /*0002*/ 	.short	(.L_19 - .L_18)
	.align		4
.L_18:
        /*0004*/ 	.word	index@(_ZN7cutlass13device_kernelINS_4gemm6kernel13GemmUniversalIN4cute5tupleIJiiiiEEENS1_10collective13CollectiveMmaINS1_35MainloopSm100TmaUmmaWarpSpecializedILi13ELi2ELi4ENS5_IJNS4_1CILi2EEENSA_ILi1EEESC_EEEEENS5_IJNSA_ILi128EEESF_NSA_ILi64EEEEEENS_6half_tENS5_IJlSC_lEEESI_SJ_NS4_8TiledMMAINS4_8MMA_AtomIJNS4_26SM100_MMA_F16BF16_2x1SM_SSISI_SI_fLi128ELi128ELNS4_4UMMA5MajorE0ELSO_0ELNSN_7ScaleInE0ELSP_0EEEEEENS4_6LayoutINS5_IJSC_SC_SC_EEENS5_IJNSA_ILi0EEESU_SU_EEEEENS5_IJNS4_10UnderscoreESX_SX_EEEEENS4_18SM100_TMA_2SM_LOADENS4_14ComposedLayoutINS4_7SwizzleILi3ELi4ELi3EEENS4_18smem_ptr_flag_bitsILi16EEENSS_INS5_IJNSA_ILi8EEESG_EEENS5_IJSG_SC_EEEEEEEvNS4_8identityES10_S1A_vS1B_EENS_8epilogue10collective18CollectiveEpilogueINS1D_23Sm100TmaWarpSpecializedILi4ELi2ELi16ELb1ELb0EEEJNS5_IJSG_SF_SG_EEENS5_IJNSS_ISG_SC_EENSS_INS5_IJNSA_ILi16EEESB_EEENS5_IJSC_SG_EEEEEEEESI_SJ_SI_SJ_NS1D_6fusion15FusionCallbacksIS1H_NS1P_13LinCombEltActINS1D_6thread4ReLuESI_fSI_fLNS_15FloatRoundStyleE2EEES1I_S1O_JEEENS4_5SM1004TMEM4LOAD26SM100_TMEM_LOAD_32dp32b16xENS4_13SM90_TMA_LOADENS11_INS12_ILi1ELi4ELi3EEES15_NSS_INS5_IJS16_S1K_EEENS5_IJS1K_SC_EEEEEEENS4_39AutoVectorizingCopyWithAssumedAlignmentILi128EEENS4_14SM90_TMA_STOREES26_S28_S28_EEEvvEEEEvNT_6ParamsE)
        /*0008*/ 	.word	0x0000005f


	//----- nvinfo : EIATTR_FRAME_SIZE
	.align		4
.L_19:
        /*000c*/ 	.byte	0x04, 0x11
        /*000e*/ 	.short	(.L_21 - .L_20)
	.align		4
.L_20:
        /*0010*/ 	.word	index@($__internal_2_$__cuda_sm10x_tcgen05_guardrail_trap_unallocated_columns_being_dealloced)
        /*0014*/ 	.word	0x00000000


	//----- nvinfo : EIATTR_FRAME_SIZE
	.align		4
.L_21:
        /*0018*/ 	.byte	0x04, 0x11
        /*001a*/ 	.short	(.L_23 - .L_22)
	.align		4
.L_22:
        /*001c*/ 	.word	index@($__internal_1_$__cuda_sm10x_tcgen05_guardrail_trap_phase_invalid_during_alloc)
        /*0020*/ 	.word	0x00000000


	//----- nvinfo : EIATTR_FRAME_SIZE
	.align		4
.L_23:
        /*0024*/ 	.byte	0x04, 0x11
        /*0026*/ 	.short	(.L_25 - .L_24)
	.align		4
.L_24:
        /*0028*/ 	.word	index@($__internal_0_$__cuda_sm10x_tcgen05_guardrail_trap_col_being_dealloced_not_returned_by_alloc)
        /*002c*/ 	.word	0x00000000


	//----- nvinfo : EIATTR_FRAME_SIZE
	.align		4
.L_25:
        /*0030*/ 	.byte	0x04, 0x11
        /*0032*/ 	.short	(.L_27 - .L_26)
	.align		4
.L_26:
        /*0034*/ 	.word	index@(_ZN7cutlass13device_kernelINS_4gemm6kernel13GemmUniversalIN4cute5tupleIJiiiiEEENS1_10collective13CollectiveMmaINS1_35MainloopSm100TmaUmmaWarpSpecializedILi13ELi2ELi4ENS5_IJNS4_1CILi2EEENSA_ILi1EEESC_EEEEENS5_IJNSA_ILi128EEESF_NSA_ILi64EEEEEENS_6half_tENS5_IJlSC_lEEESI_SJ_NS4_8TiledMMAINS4_8MMA_AtomIJNS4_26SM100_MMA_F16BF16_2x1SM_SSISI_SI_fLi128ELi128ELNS4_4UMMA5MajorE0ELSO_0ELNSN_7ScaleInE0ELSP_0EEEEEENS4_6LayoutINS5_IJSC_SC_SC_EEENS5_IJNSA_ILi0EEESU_SU_EEEEENS5_IJNS4_10UnderscoreESX_SX_EEEEENS4_18SM100_TMA_2SM_LOADENS4_14ComposedLayoutINS4_7SwizzleILi3ELi4ELi3EEENS4_18smem_ptr_flag_bitsILi16EEENSS_INS5_IJNSA_ILi8EEESG_EEENS5_IJSG_SC_EEEEEEEvNS4_8identityES10_S1A_vS1B_EENS_8epilogue10collective18CollectiveEpilogueINS1D_23Sm100TmaWarpSpecializedILi4ELi2ELi16ELb1ELb0EEEJNS5_IJSG_SF_SG_EEENS5_IJNSS_ISG_SC_EENSS_INS5_IJNSA_ILi16EEESB_EEENS5_IJSC_SG_EEEEEEEESI_SJ_SI_SJ_NS1D_6fusion15FusionCallbacksIS1H_NS1P_13LinCombEltActINS1D_6thread4ReLuESI_fSI_fLNS_15FloatRoundStyleE2EEES1I_S1O_JEEENS4_5SM1004TMEM4LOAD26SM100_TMEM_LOAD_32dp32b16xENS4_13SM90_TMA_LOADENS11_INS12_ILi1ELi4ELi3EEES15_NSS_INS5_IJS16_S1K_EEENS5_IJS1K_SC_EEEEEEENS4_39AutoVectorizingCopyWithAssumedAlignmentILi128EEENS4_14SM90_TMA_STOREES26_S28_S28_EEEvvEEEEvNT_6ParamsE)
        /*0038*/ 	.word	0x00000000


	//----- nvinfo : EIATTR_MIN_STACK_SIZE
	.align		4
.L_27:
        /*003c*/ 	.byte	0x04, 0x12
        /*003e*/ 	.short	(.L_29 - .L_28)
	.align		4
.L_28:
        /*0040*/ 	.word	index@(_ZN7cutlass13device_kernelINS_4gemm6kernel13GemmUniversalIN4cute5tupleIJiiiiEEENS1_10collective13CollectiveMmaINS1_35MainloopSm100TmaUmmaWarpSpecializedILi13ELi2ELi4ENS5_IJNS4_1CILi2EEENSA_ILi1EEESC_EEEEENS5_IJNSA_ILi128EEESF_NSA_ILi64EEEEEENS_6half_tENS5_IJlSC_lEEESI_SJ_NS4_8TiledMMAINS4_8MMA_AtomIJNS4_26SM100_MMA_F16BF16_2x1SM_SSISI_SI_fLi128ELi128ELNS4_4UMMA5MajorE0ELSO_0ELNSN_7ScaleInE0ELSP_0EEEEEENS4_6LayoutINS5_IJSC_SC_SC_EEENS5_IJNSA_ILi0EEESU_SU_EEEEENS5_IJNS4_10UnderscoreESX_SX_EEEEENS4_18SM100_TMA_2SM_LOADENS4_14ComposedLayoutINS4_7SwizzleILi3ELi4ELi3EEENS4_18smem_ptr_flag_bitsILi16EEENSS_INS5_IJNSA_ILi8EEESG_EEENS5_IJSG_SC_EEEEEEEvNS4_8identityES10_S1A_vS1B_EENS_8epilogue10collective18CollectiveEpilogueINS1D_23Sm100TmaWarpSpecializedILi4ELi2ELi16ELb1ELb0EEEJNS5_IJSG_SF_SG_EEENS5_IJNSS_ISG_SC_EENSS_INS5_IJNSA_ILi16EEESB_EEENS5_IJSC_SG_EEEEEEEESI_SJ_SI_SJ_NS1D_6fusion15FusionCallbacksIS1H_NS1P_13LinCombEltActINS1D_6thread4ReLuESI_fSI_fLNS_15FloatRoundStyleE2EEES1I_S1O_JEEENS4_5SM1004TMEM4LOAD26SM100_TMEM_LOAD_32dp32b16xENS4_13SM90_TMA_LOADENS11_INS12_ILi1ELi4ELi3EEES15_NSS_INS5_IJS16_S1K_EEENS5_IJS1K_SC_EEEEEEENS4_39AutoVectorizingCopyWithAssumedAlignmentILi128EEENS4_14SM90_TMA_STOREES26_S28_S28_EEEvvEEEEvNT_6ParamsE)
        /*0044*/ 	.word	0x00000000
.L_29:


//--------------------- .nv.compat                --------------------------
	.section	.nv.compat,"",@"SHT_CUDA_COMPAT_INFO"
	.align	4
        /*0000*/ 	.byte	0x02, 0x09, 0x01, 0x00, 0x02, 0x02, 0x02, 0x00, 0x02, 0x05, 0x05, 0x00, 0x03, 0x07, 0x01, 0x01
        /*0010*/ 	.byte	0x02, 0x03, 0x01, 0x00, 0x02, 0x06, 0x01, 0x00, 0x04, 0x0b, 0x08, 0x00, 0x09, 0x00, 0x00, 0x00
        /*0020*/ 	.byte	0x00, 0x00, 0x00, 0x00


//--------------------- .nv.info._ZN7cutlass13device_kernelINS_4gemm6kernel13GemmUniversalIN4cute5tupleIJiiiiEEENS1_10collective13CollectiveMmaINS1_35MainloopSm100TmaUmmaWarpSpecializedILi13ELi2ELi4ENS5_IJNS4_1CILi2EEENSA_ILi1EEESC_EEEEENS5_IJNSA_ILi128EEESF_NSA_ILi64EEEEEENS_6half_tENS5_IJlSC_lEEESI_SJ_NS4_8TiledMMAINS4_8MMA_AtomIJNS4_26SM100_MMA_F16BF16_2x1SM_SSISI_SI_fLi128ELi128ELNS4_4UMMA5MajorE0ELSO_0ELNSN_7ScaleInE0ELSP_0EEEEEENS4_6LayoutINS5_IJSC_SC_SC_EEENS5_IJNSA_ILi0EEESU_SU_EEEEENS5_IJNS4_10UnderscoreESX_SX_EEEEENS4_18SM100_TMA_2SM_LOADENS4_14ComposedLayoutINS4_7SwizzleILi3ELi4ELi3EEENS4_18smem_ptr_flag_bitsILi16EEENSS_INS5_IJNSA_ILi8EEESG_EEENS5_IJSG_SC_EEEEEEEvNS4_8identityES10_S1A_vS1B_EENS_8epilogue10collective18CollectiveEpilogueINS1D_23Sm100TmaWarpSpecializedILi4ELi2ELi16ELb1ELb0EEEJNS5_IJSG_SF_SG_EEENS5_IJNSS_ISG_SC_EENSS_INS5_IJNSA_ILi16EEESB_EEENS5_IJSC_SG_EEEEEEEESI_SJ_SI_SJ_NS1D_6fusion15FusionCallbacksIS1H_NS1P_13LinCombEltActINS1D_6thread4ReLuESI_fSI_fLNS_15FloatRoundStyleE2EEES1I_S1O_JEEENS4_5SM1004TMEM4LOAD26SM100_TMEM_LOAD_32dp32b16xENS4_13SM90_TMA_LOADENS11_INS12_ILi1ELi4ELi3EEES15_NSS_INS5_IJS16_S1K_EEENS5_IJS1K_SC_EEEEEEENS4_39AutoVectorizingCopyWithAssumedAlignmentILi128EEENS4_14SM90_TMA_STOREES26_S28_S28_EEEvvEEEEvNT_6ParamsE --------------------------
	.section	.nv.info._ZN7cutlass13device_kernelINS_4gemm6kernel13GemmUniversalIN4cute5tupleIJiiiiEEENS1_10collective13CollectiveMmaINS1_35MainloopSm100TmaUmmaWarpSpecializedILi13ELi2ELi4ENS5_IJNS4_1CILi2EEENSA_ILi1EEESC_EEEEENS5_IJNSA_ILi128EEESF_NSA_ILi64EEEEEENS_6half_tENS5_IJlSC_lEEESI_SJ_NS4_8TiledMMAINS4_8MMA_AtomIJNS4_26SM100_MMA_F16BF16_2x1SM_SSISI_SI_fLi128ELi128ELNS4_4UMMA5MajorE0ELSO_0ELNSN_7ScaleInE0ELSP_0EEEEEENS4_6LayoutINS5_IJSC_SC_SC_EEENS5_IJNSA_ILi0EEESU_SU_EEEEENS5_IJNS4_10UnderscoreESX_SX_EEEEENS4_18SM100_TMA_2SM_LOADENS4_14ComposedLayoutINS4_7SwizzleILi3ELi4ELi3EEENS4_18smem_ptr_flag_bitsILi16EEENSS_INS5_IJNSA_ILi8EEESG_EEENS5_IJSG_SC_EEEEEEEvNS4_8identityES10_S1A_vS1B_EENS_8epilogue10collective18CollectiveEpilogueINS1D_23Sm100TmaWarpSpecializedILi4ELi2ELi16ELb1ELb0EEEJNS5_IJSG_SF_SG_EEENS5_IJNSS_ISG_SC_EENSS_INS5_IJNSA_ILi16EEESB_EEENS5_IJSC_SG_EEEEEEEESI_SJ_SI_SJ_NS1D_6fusion15FusionCallbacksIS1H_NS1P_13LinCombEltActINS1D_6thread4ReLuESI_fSI_fLNS_15FloatRoundStyleE2EEES1I_S1O_JEEENS4_5SM1004TMEM4LOAD26SM100_TMEM_LOAD_32dp32b16xENS4_13SM90_TMA_LOADENS11_INS12_ILi1ELi4ELi3EEES15_NSS_INS5_IJS16_S1K_EEENS5_IJS1K_SC_EEEEEEENS4_39AutoVectorizingCopyWithAssumedAlignmentILi128EEENS4_14SM90_TMA_STOREES26_S28_S28_EEEvvEEEEvNT_6ParamsE,"",@"SHT_CUDA_INFO"
	.sectionflags	@""
	.align	4


	//----- nvinfo : EIATTR_CUDA_API_VERSION
	.align		4
        /*0000*/ 	.byte	0x04, 0x37
        /*0002*/ 	.short	(.L_31 - .L_30)
.L_30:
        /*0004*/ 	.word	0x00000082


	//----- nvinfo : EIATTR_KPARAM_INFO
	.align		4
.L_31:
        /*0008*/ 	.byte	0x04, 0x17
        /*000a*/ 	.short	(.L_33 - .L_32)
.L_32:
        /*000c*/ 	.word	0x00000000
        /*0010*/ 	.short	0x0000
        /*0012*/ 	.short	0x0000
        /*0014*/ 	.byte	0x00, 0xf0, 0x01, 0x20


	//----- nvinfo : EIATTR_AT_ENTRY_FRAGMENTS
	.align		4
.L_33:
        /*0018*/ 	.byte	0x04, 0x4f
        /*001a*/ 	.short	(.L_35 - .L_34)


	//   ....[0]....
.L_34:
        /*001c*/ 	.word	0x00000007


	//----- nvinfo : EIATTR_RESERVED_SMEM_USED
	.align		4
.L_35:
        /*0020*/ 	.byte	0x01, 0x41
	.zero		2


	//----- nvinfo : EIATTR_SPARSE_MMA_MASK
	.align		4
        /*0024*/ 	.byte	0x03, 0x50
        /*0026*/ 	.short	0x0000


	//----- nvinfo : EIATTR_TCGEN05_2CTA_USED
	.align		4
        /*0028*/ 	.byte	0x01, 0x52
	.zero		2


	//----- nvinfo : EIATTR_MAXREG_COUNT
	.align		4
        /*002c*/ 	.byte	0x03, 0x1b
        /*002e*/ 	.short	0x00ff


	//----- nvinfo : EIATTR_NUM_BARRIERS
	.align		4
        /*0030*/ 	.byte	0x02, 0x4c
        /*0032*/ 	.byte	0x07
	.zero		1


	//----- nvinfo : EIATTR_EXTERNS
	.align		4
        /*0034*/ 	.byte	0x04, 0x0f
        /*0036*/ 	.short	(.L_37 - .L_36)


	//   ....[0]....
	.align		4
.L_36:
        /*0038*/ 	.word	index@(__assertfail)


	//----- nvinfo : EIATTR_MERCURY_ISA_VERSION
	.align		4
.L_37:
        /*003c*/ 	.byte	0x03, 0x5f
        /*003e*/ 	.short	0x0101


	//----- nvinfo : EIATTR_INT_WARP_WIDE_INSTR_OFFSETS
	.align		4
        /*0040*/ 	.byte	0x04, 0x31
        /*0042*/ 	.short	(.L_39 - .L_38)


	//   ....[0]....
.L_38:
        /*0044*/ 	.word	0x00000e30


	//   ....[1]....
        /*0048*/ 	.word	0x00000ed0


	//   ....[2]....
        /*004c*/ 	.word	0x000021f0


	//   ....[3]....
        /*0050*/ 	.word	0x000045e0


	//   ....[4]....
        /*0054*/ 	.word	0x00004600


	//   ....[5]....
        /*0058*/ 	.word	0x00004630


	//   ....[6]....
        /*005c*/ 	.word	0x00004f70


	//   ....[7]....
        /*0060*/ 	.word	0x00004f90


	//   ....[8]....
        /*0064*/ 	.word	0x00005080


	//   ....[9]....
        /*0068*/ 	.word	0x00005140


	//   ....[10]....
        /*006c*/ 	.word	0x00005160


	//   ....[11]....
        /*0070*/ 	.word	0x00005250


	//   ....[12]....
        /*0074*/ 	.word	0x00005320


	//   ....[13]....
        /*0078*/ 	.word	0x00005340


	//   ....[14]....
        /*007c*/ 	.word	0x00005470


	//   ....[15]....
        /*0080*/ 	.word	0x000055f0


	//   ....[16]....
        /*0084*/ 	.word	0x00005600


	//   ....[17]....
        /*0088*/ 	.word	0x00005790


	//----- nvinfo : EIATTR_COOP_GROUP_MASK_REGIDS
	.align		4
.L_39:
        /*008c*/ 	.byte	0x04, 0x29
        /*008e*/ 	.short	(.L_41 - .L_40)


	//   ....[0]....
.L_40:
        /*0090*/ 	.word	0xffffffff


	//   ....[1]....
        /*0094*/ 	.word	0xffffffff


	//   ....[2]....
        /*0098*/ 	.word	0xffffffff


	//   ....[3]....
        /*009c*/ 	.word	0xffffffff


	//   ....[4]....
        /*00a0*/ 	.word	0xffffffff


	//   ....[5]....
        /*00a4*/ 	.word	0xffffffff


	//   ....[6]....
        /*00a8*/ 	.word	0xffffffff


	//   ....[7]....
        /*00ac*/ 	.word	0xffffffff


	//   ....[8]....
        /*00b0*/ 	.word	0xffffffff


	//   ....[9]....
        /*00b4*/ 	.word	0xffffffff


	//   ....[10]....
        /*00b8*/ 	.word	0xffffffff


	//   ....[11]....
        /*00bc*/ 	.word	0xffffffff


	//   ....[12]....
        /*00c0*/ 	.word	0xffffffff


	//   ....[13]....
        /*00c4*/ 	.word	0xffffffff


	//----- nvinfo : EIATTR_COOP_GROUP_INSTR_OFFSETS
	.align		4
.L_41:
        /*00c8*/ 	.byte	0x04, 0x28
        /*00ca*/ 	.short	(.L_43 - .L_42)


	//   ....[0]....
.L_42:
        /*00cc*/ 	.word	0x000000c0


	//   ....[1]....
        /*00d0*/ 	.word	0x000004d0


	//   ....[2]....
        /*00d4*/ 	.word	0x000007a0


	//   ....[3]....
        /*00d8*/ 	.word	0x00000930


	//   ....[4]....
        /*00dc*/ 	.word	0x00000a20


	//   ....[5]....
        /*00e0*/ 	.word	0x00000b80


	//   ....[6]....
        /*00e4*/ 	.word	0x00000d10


	//   ....[7]....
        /*00e8*/ 	.word	0x00000f50


	//   ....[8]....
        /*00ec*/ 	.word	0x000020d0


	//   ....[9]....
        /*00f0*/ 	.word	0x000033c0


	//   ....[10]....
        /*00f4*/ 	.word	0x00003890


	//   ....[11]....
        /*00f8*/ 	.word	0x000038c0


	//   ....[12]....
        /*00fc*/ 	.word	0x000044e0


	//   ....[13]....
        /*0100*/ 	.word	0x000046f0


	//----- nvinfo : EIATTR_VRC_CTA_INIT_COUNT
	.align		4
.L_43:
        /*0104*/ 	.byte	0x02, 0x4a
        /*0106*/ 	.byte	0x80
	.zero		1


	//----- nvinfo : EIATTR_SYSCALL_OFFSETS
	.align		4
        /*0108*/ 	.byte	0x04, 0x46
        /*010a*/ 	.short	(.L_45 - .L_44)


	//   ....[0]....
.L_44:
        /*010c*/ 	.word	0x00006260


	//   ....[1]....
        /*0110*/ 	.word	0x00006350


	//   ....[2]....
        /*0114*/ 	.word	0x00006ae0


	//   ....[3]....
        /*0118*/ 	.word	0x00007400


	//   ....[4]....
        /*011c*/ 	.word	0x00007cc0


	//   ....[5]....
        /*0120*/ 	.word	0x00008580


	//----- nvinfo : EIATTR_MBARRIER_INSTR_OFFSETS
	.align		4
.L_45:
        /*0124*/ 	.byte	0x04, 0x39
        /*0126*/ 	.short	(.L_47 - .L_46)


	//   ....[0]....
.L_46:
        /*0128*/ 	.word	0x000005e0
        /*012c*/ 	.word	0x000000ff
        /*0130*/ 	.word	0x00000000
        /*0134*/ 	.short	0x0100
        /*0136*/ 	.byte	0x08
	.zero		1


	//   ....[1]....
        /*0138*/ 	.word	0x000005f0
        /*013c*/ 	.word	0x000000ff
        /*0140*/ 	.word	0x00000068
        /*0144*/ 	.short	0x0100
        /*0146*/ 	.byte	0x08
	.zero		1


	//   ....[2]....
        /*0148*/ 	.word	0x00000600
        /*014c*/ 	.word	0x000000ff
        /*0150*/ 	.word	0x00000008
        /*0154*/ 	.short	0x0100
        /*0156*/ 	.byte	0x08
	.zero		1


	//   ....[3]....
        /*0158*/ 	.word	0x00000610
        /*015c*/ 	.word	0x000000ff
        /*0160*/ 	.word	0x00000070
        /*0164*/ 	.short	0x0100
        /*0166*/ 	.byte	0x08
	.zero		1


	//   ....[4]....
        /*0168*/ 	.word	0x00000620
        /*016c*/ 	.word	0x000000ff
        /*0170*/ 	.word	0x00000010
        /*0174*/ 	.short	0x0100
        /*0176*/ 	.byte	0x08
	.zero		1


	//   ....[5]....
        /*0178*/ 	.word	0x00000630
        /*017c*/ 	.word	0x000000ff
        /*0180*/ 	.word	0x00000078
        /*0184*/ 	.short	0x0100
        /*0186*/ 	.byte	0x08
	.zero		1


	//   ....[6]....
        /*0188*/ 	.word	0x00000640
        /*018c*/ 	.word	0x000000ff
        /*0190*/ 	.word	0x00000018
        /*0194*/ 	.short	0x0100
        /*0196*/ 	.byte	0x08
	.zero		1


	//   ....[7]....
        /*0198*/ 	.word	0x00000650
        /*019c*/ 	.word	0x000000ff
        /*01a0*/ 	.word	0x00000080
        /*01a4*/ 	.short	0x0100
        /*01a6*/ 	.byte	0x08
	.zero		1


	//   ....[8]....
        /*01a8*/ 	.word	0x00000660
        /*01ac*/ 	.word	0x000000ff
        /*01b0*/ 	.word	0x00000020
        /*01b4*/ 	.short	0x0100
        /*01b6*/ 	.byte	0x08
	.zero		1


	//   ....[9]....
        /*01b8*/ 	.word	0x00000670
        /*01bc*/ 	.word	0x000000ff
        /*01c0*/ 	.word	0x00000088
        /*01c4*/ 	.short	0x0100
        /*01c6*/ 	.byte	0x08
	.zero		1


	//   ....[10]....
        /*01c8*/ 	.word	0x00000680
        /*01cc*/ 	.word	0x000000ff
        /*01d0*/ 	.word	0x00000028
        /*01d4*/ 	.short	0x0100
        /*01d6*/ 	.byte	0x08
	.zero		1


	//   ....[11]....
        /*01d8*/ 	.word	0x00000690
        /*01dc*/ 	.word	0x000000ff
        /*01e0*/ 	.word	0x00000090
        /*01e4*/ 	.short	0x0100
        /*01e6*/ 	.byte	0x08
	.zero		1


	//   ....[12]....
        /*01e8*/ 	.word	0x000006a0
        /*01ec*/ 	.word	0x000000ff
        /*01f0*/ 	.word	0x00000030
        /*01f4*/ 	.short	0x0100
        /*01f6*/ 	.byte	0x08
	.zero		1


	//   ....[13]....
        /*01f8*/ 	.word	0x000006b0
        /*01fc*/ 	.word	0x000000ff
        /*0200*/ 	.word	0x00000098
        /*0204*/ 	.short	0x0100
        /*0206*/ 	.byte	0x08
	.zero		1


	//   ....[14]....
        /*0208*/ 	.word	0x000006c0
        /*020c*/ 	.word	0x000000ff
        /*0210*/ 	.word	0x00000038
        /*0214*/ 	.short	0x0100
        /*0216*/ 	.byte	0x08
	.zero		1


	//   ....[15]....
        /*0218*/ 	.word	0x000006d0
        /*021c*/ 	.word	0x000000ff
        /*0220*/ 	.word	0x000000a0
        /*0224*/ 	.short	0x0100
        /*0226*/ 	.byte	0x08
	.zero		1


	//   ....[16]....
        /*0228*/ 	.word	0x000006e0
        /*022c*/ 	.word	0x000000ff
        /*0230*/ 	.word	0x00000040
        /*0234*/ 	.short	0x0100
        /*0236*/ 	.byte	0x08
	.zero		1


	//   ....[17]....
        /*0238*/ 	.word	0x000006f0
        /*023c*/ 	.word	0x000000ff
        /*0240*/ 	.word	0x000000a8
        /*0244*/ 	.short	0x0100
        /*0246*/ 	.byte	0x08
	.zero		1


	//   ....[18]....
        /*0248*/ 	.word	0x00000700
        /*024c*/ 	.word	0x000000ff
        /*0250*/ 	.word	0x00000048
        /*0254*/ 	.short	0x0100
        /*0256*/ 	.byte	0x08
	.zero		1


	//   ....[19]....
        /*0258*/ 	.word	0x00000710
        /*025c*/ 	.word	0x000000ff
        /*0260*/ 	.word	0x000000b0
        /*0264*/ 	.short	0x0100
        /*0266*/ 	.byte	0x08
	.zero		1


	//   ....[20]....
        /*0268*/ 	.word	0x00000720
        /*026c*/ 	.word	0x000000ff
        /*0270*/ 	.word	0x00000050
        /*0274*/ 	.short	0x0100
        /*0276*/ 	.byte	0x08
	.zero		1


	//   ....[21]....
        /*0278*/ 	.word	0x00000730
        /*027c*/ 	.word	0x000000ff
        /*0280*/ 	.word	0x000000b8
        /*0284*/ 	.short	0x0100
        /*0286*/ 	.byte	0x08
	.zero		1


	//   ....[22]....
        /*0288*/ 	.word	0x00000740
        /*028c*/ 	.word	0x000000ff
        /*0290*/ 	.word	0x00000058
        /*0294*/ 	.short	0x0100
        /*0296*/ 	.byte	0x08
	.zero		1


	//   ....[23]....
        /*0298*/ 	.word	0x00000750
        /*029c*/ 	.word	0x000000ff
        /*02a0*/ 	.word	0x000000c0
        /*02a4*/ 	.short	0x0100
        /*02a6*/ 	.byte	0x08
	.zero		1


	//   ....[24]....
        /*02a8*/ 	.word	0x00000760
        /*02ac*/ 	.word	0x000000ff
        /*02b0*/ 	.word	0x00000060
        /*02b4*/ 	.short	0x0100
        /*02b6*/ 	.byte	0x08
	.zero		1


	//   ....[25]....
        /*02b8*/ 	.word	0x00000770
        /*02bc*/ 	.word	0x000000ff
        /*02c0*/ 	.word	0x000000c8
        /*02c4*/ 	.short	0x0100
        /*02c6*/ 	.byte	0x08
	.zero		1


	//   ....[26]....
        /*02c8*/ 	.word	0x000008a0
        /*02cc*/ 	.word	0x000000ff
        /*02d0*/ 	.word	0x000000d0
        /*02d4*/ 	.short	0x0100
        /*02d6*/ 	.byte	0x09
	.zero		1


	//   ....[27]....
        /*02d8*/ 	.word	0x000008b0
        /*02dc*/ 	.word	0x000000ff
        /*02e0*/ 	.word	0x000000f0
        /*02e4*/ 	.short	0x0100
        /*02e6*/ 	.byte	0x09
	.zero		1


	//   ....[28]....
        /*02e8*/ 	.word	0x000008c0
        /*02ec*/ 	.word	0x000000ff
        /*02f0*/ 	.word	0x000000d8
        /*02f4*/ 	.short	0x0100
        /*02f6*/ 	.byte	0x09
	.zero		1


	//   ....[29]....
        /*02f8*/ 	.word	0x000008d0
        /*02fc*/ 	.word	0x000000ff
        /*0300*/ 	.word	0x000000f8
        /*0304*/ 	.short	0x0100
        /*0306*/ 	.byte	0x09
	.zero		1


	//   ....[30]....
        /*0308*/ 	.word	0x000008e0
        /*030c*/ 	.word	0x000000ff
        /*0310*/ 	.word	0x000000e0
        /*0314*/ 	.short	0x0100
        /*0316*/ 	.byte	0x09
	.zero		1


	//   ....[31]....
        /*0318*/ 	.word	0x000008f0
        /*031c*/ 	.word	0x000000ff
        /*0320*/ 	.word	0x00000100
        /*0324*/ 	.short	0x0100
        /*0326*/ 	.byte	0x09
	.zero		1


	//   ....[32]....
        /*0328*/ 	.word	0x00000900
        /*032c*/ 	.word	0x000000ff
        /*0330*/ 	.word	0x000000e8
        /*0334*/ 	.short	0x0100
        /*0336*/ 	.byte	0x09
	.zero		1


	//   ....[33]....
        /*0338*/ 	.word	0x00000910
        /*033c*/ 	.word	0x000000ff
        /*0340*/ 	.word	0x00000108
        /*0344*/ 	.short	0x0100
        /*0346*/ 	.byte	0x09
	.zero		1


	//   ....[34]....
        /*0348*/ 	.word	0x000009f0
        /*034c*/ 	.word	0x000000ff
        /*0350*/ 	.word	0x00000110
        /*0354*/ 	.short	0x0100
        /*0356*/ 	.byte	0x08
	.zero		1


	//   ....[35]....
        /*0358*/ 	.word	0x00000a00
        /*035c*/ 	.word	0x000000ff
        /*0360*/ 	.word	0x00000118
        /*0364*/ 	.short	0x0100
        /*0366*/ 	.byte	0x08
	.zero		1


	//   ....[36]....
        /*0368*/ 	.word	0x00000b30
        /*036c*/ 	.word	0x000000ff
        /*0370*/ 	.word	0x00000120
        /*0374*/ 	.short	0x0100
        /*0376*/ 	.byte	0x08
	.zero		1


	//   ....[37]....
        /*0378*/ 	.word	0x00000b40
        /*037c*/ 	.word	0x000000ff
        /*0380*/ 	.word	0x00000130
        /*0384*/ 	.short	0x0100
        /*0386*/ 	.byte	0x08
	.zero		1


	//   ....[38]....
        /*0388*/ 	.word	0x00000b50
        /*038c*/ 	.word	0x000000ff
        /*0390*/ 	.word	0x00000128
        /*0394*/ 	.short	0x0100
        /*0396*/ 	.byte	0x08
	.zero		1


	//   ....[39]....
        /*0398*/ 	.word	0x00000b60
        /*039c*/ 	.word	0x000000ff
        /*03a0*/ 	.word	0x00000138
        /*03a4*/ 	.short	0x0100
        /*03a6*/ 	.byte	0x08
	.zero		1


	//   ....[40]....
        /*03a8*/ 	.word	0x00000c80
        /*03ac*/ 	.word	0x000000ff
        /*03b0*/ 	.word	0x00000140
        /*03b4*/ 	.short	0x0100
        /*03b6*/ 	.byte	0x09
	.zero		1


	//   ....[41]....
        /*03b8*/ 	.word	0x00000c90
        /*03bc*/ 	.word	0x000000ff
        /*03c0*/ 	.word	0x00000160
        /*03c4*/ 	.short	0x0100
        /*03c6*/ 	.byte	0x09
	.zero		1


	//   ....[42]....
        /*03c8*/ 	.word	0x00000ca0
        /*03cc*/ 	.word	0x000000ff
        /*03d0*/ 	.word	0x00000148
        /*03d4*/ 	.short	0x0100
        /*03d6*/ 	.byte	0x09
	.zero		1


	//   ....[43]....
        /*03d8*/ 	.word	0x00000cb0
        /*03dc*/ 	.word	0x000000ff
        /*03e0*/ 	.word	0x00000168
        /*03e4*/ 	.short	0x0100
        /*03e6*/ 	.byte	0x09
	.zero		1


	//   ....[44]....
        /*03e8*/ 	.word	0x00000cc0
        /*03ec*/ 	.word	0x000000ff
        /*03f0*/ 	.word	0x00000150
        /*03f4*/ 	.short	0x0100
        /*03f6*/ 	.byte	0x09
	.zero		1


	//   ....[45]....
        /*03f8*/ 	.word	0x00000cd0
        /*03fc*/ 	.word	0x000000ff
        /*0400*/ 	.word	0x00000170
        /*0404*/ 	.short	0x0100
        /*0406*/ 	.byte	0x09
	.zero		1


	//   ....[46]....
        /*0408*/ 	.word	0x00000ce0
        /*040c*/ 	.word	0x000000ff
        /*0410*/ 	.word	0x00000158
        /*0414*/ 	.short	0x0100
        /*0416*/ 	.byte	0x09
	.zero		1


	//   ....[47]....
        /*0418*/ 	.word	0x00000cf0
        /*041c*/ 	.word	0x000000ff
        /*0420*/ 	.word	0x00000178
        /*0424*/ 	.short	0x0100
        /*0426*/ 	.byte	0x09
	.zero		1


	//   ....[48]....
        /*0428*/ 	.word	0x00000de0
        /*042c*/ 	.word	0x000000ff
        /*0430*/ 	.word	0x00000180
        /*0434*/ 	.short	0x0100
        /*0436*/ 	.byte	0x08
	.zero		1


	//   ....[49]....
        /*0438*/ 	.word	0x00000df0
        /*043c*/ 	.word	0x000000ff
        /*0440*/ 	.word	0x00000190
        /*0444*/ 	.short	0x0100
        /*0446*/ 	.byte	0x08
	.zero		1


	//   ....[50]....
        /*0448*/ 	.word	0x00000e00
        /*044c*/ 	.word	0x000000ff
        /*0450*/ 	.word	0x00000188
        /*0454*/ 	.short	0x0100
        /*0456*/ 	.byte	0x08
	.zero		1


	//   ....[51]....
        /*0458*/ 	.word	0x00000e10
        /*045c*/ 	.word	0x000000ff
        /*0460*/ 	.word	0x00000198
        /*0464*/ 	.short	0x0100
        /*0466*/ 	.byte	0x08
	.zero		1


	//   ....[52]....
        /*0468*/ 	.word	0x00000f00
        /*046c*/ 	.word	0x000000ff
        /*0470*/ 	.word	0x000001a0
        /*0474*/ 	.short	0x0100
        /*0476*/ 	.byte	0x07
	.zero		1


	//   ....[53]....
        /*0478*/ 	.word	0x000018f0
        /*047c*/ 	.word	0x00000003
        /*0480*/ 	.word	0x00000190
        /*0484*/ 	.short	0x010a
        /*0486*/ 	.byte	0xff
	.zero		1


	//   ....[54]....
        /*0488*/ 	.word	0x00001920
        /*048c*/ 	.word	0x00000003
        /*0490*/ 	.word	0x00000180
        /*0494*/ 	.short	0x0101
        /*0496*/ 	.byte	0xff
	.zero		1


	//   ....[55]....
        /*0498*/ 	.word	0x00001a20
        /*049c*/ 	.word	0x000000ff
        /*04a0*/ 	.word	0x00000068
        /*04a4*/ 	.short	0x010a
        /*04a6*/ 	.byte	0x08
	.zero		1


	//   ....[56]....
        /*04a8*/ 	.word	0x00001ae0
        /*04ac*/ 	.word	0x000000ff
        /*04b0*/ 	.word	0x00000068
        /*04b4*/ 	.short	0x010a
        /*04b6*/ 	.byte	0x21
	.zero		1


	//   ....[57]....
        /*04b8*/ 	.word	0x00001ca0
        /*04bc*/ 	.word	0x000000ff
        /*04c0*/ 	.word	0x00000068
        /*04c4*/ 	.short	0x010a
        /*04c6*/ 	.byte	0x08
	.zero		1


	//   ....[58]....
        /*04c8*/ 	.word	0x00001da0
        /*04cc*/ 	.word	0x000000ff
        /*04d0*/ 	.word	0x00000118
        /*04d4*/ 	.short	0x0101
        /*04d6*/ 	.byte	0x06
	.zero		1


	//   ....[59]....
        /*04d8*/ 	.word	0x00001db0
        /*04dc*/ 	.word	0x000000ff
        /*04e0*/ 	.word	0x00000068
        /*04e4*/ 	.short	0x010a
        /*04e6*/ 	.byte	0x08
	.zero		1


	//   ....[60]....
        /*04e8*/ 	.word	0x00001e30
        /*04ec*/ 	.word	0x000000ff
        /*04f0*/ 	.word	0x00000068
        /*04f4*/ 	.short	0x010a
        /*04f6*/ 	.byte	0x11
	.zero		1


	//   ....[61]....
        /*04f8*/ 	.word	0x00001fc0
        /*04fc*/ 	.word	0x000000ff
        /*0500*/ 	.word	0x00000068
        /*0504*/ 	.short	0x010a
        /*0506*/ 	.byte	0x08
	.zero		1


	//   ....[62]....
        /*0508*/ 	.word	0x00002100
        /*050c*/ 	.word	0x00000002
        /*0510*/ 	.word	0x00000120
        /*0514*/ 	.short	0x010a
        /*0516*/ 	.byte	0xff
	.zero		1


	//   ....[63]....
        /*0518*/ 	.word	0x000021c0
        /*051c*/ 	.word	0x00000002
        /*0520*/ 	.word	0x00000000
        /*0524*/ 	.short	0x0101
        /*0526*/ 	.byte	0xff
	.zero		1


	//   ....[64]....
        /*0528*/ 	.word	0x00002720
        /*052c*/ 	.word	0x000000ff
        /*0530*/ 	.word	0x00000000
        /*0534*/ 	.short	0x010a
        /*0536*/ 	.byte	0x04
	.zero		1


	//   ....[65]....
        /*0538*/ 	.word	0x000027b0
        /*053c*/ 	.word	0x000000ff
        /*0540*/ 	.word	0x00000000
        /*0544*/ 	.short	0x010a
        /*0546*/ 	.byte	0x04
	.zero		1


	//   ....[66]....
        /*0548*/ 	.word	0x00002840
        /*054c*/ 	.word	0x000000ff
        /*0550*/ 	.word	0x00000000
        /*0554*/ 	.short	0x010a
        /*0556*/ 	.byte	0x04
	.zero		1


	//   ....[67]....
        /*0558*/ 	.word	0x000028d0
        /*055c*/ 	.word	0x000000ff
        /*0560*/ 	.word	0x00000000
        /*0564*/ 	.short	0x010a
        /*0566*/ 	.byte	0x04
	.zero		1


	//   ....[68]....
        /*0568*/ 	.word	0x00002960
        /*056c*/ 	.word	0x000000ff
        /*0570*/ 	.word	0x00000000
        /*0574*/ 	.short	0x010a
        /*0576*/ 	.byte	0x04
	.zero		1


	//   ....[69]....
        /*0578*/ 	.word	0x000029f0
        /*057c*/ 	.word	0x000000ff
        /*0580*/ 	.word	0x00000000
        /*0584*/ 	.short	0x010a
        /*0586*/ 	.byte	0x04
	.zero		1


	//   ....[70]....
        /*0588*/ 	.word	0x00002a80
        /*058c*/ 	.word	0x000000ff
        /*0590*/ 	.word	0x00000000
        /*0594*/ 	.short	0x010a
        /*0596*/ 	.byte	0x04
	.zero		1


	//   ....[71]....
        /*0598*/ 	.word	0x00002b10
        /*059c*/ 	.word	0x000000ff
        /*05a0*/ 	.word	0x00000000
        /*05a4*/ 	.short	0x010a
        /*05a6*/ 	.byte	0x04
	.zero		1


	//   ....[72]....
        /*05a8*/ 	.word	0x00002ba0
        /*05ac*/ 	.word	0x000000ff
        /*05b0*/ 	.word	0x00000000
        /*05b4*/ 	.short	0x010a
        /*05b6*/ 	.byte	0x04
	.zero		1


	//   ....[73]....
        /*05b8*/ 	.word	0x00002c30
        /*05bc*/ 	.word	0x000000ff
        /*05c0*/ 	.word	0x00000000
        /*05c4*/ 	.short	0x010a
        /*05c6*/ 	.byte	0x04
	.zero		1


	//   ....[74]....
        /*05c8*/ 	.word	0x00002cc0
        /*05cc*/ 	.word	0x000000ff
        /*05d0*/ 	.word	0x00000000
        /*05d4*/ 	.short	0x010a
        /*05d6*/ 	.byte	0x04
	.zero		1


	//   ....[75]....
        /*05d8*/ 	.word	0x00002d50
        /*05dc*/ 	.word	0x000000ff
        /*05e0*/ 	.word	0x00000000
        /*05e4*/ 	.short	0x010a
        /*05e6*/ 	.byte	0x04
	.zero		1


	//   ....[76]....
        /*05e8*/ 	.word	0x00002df0
        /*05ec*/ 	.word	0x00000000
        /*05f0*/ 	.word	0x00000000
        /*05f4*/ 	.short	0x010a
        /*05f6*/ 	.byte	0xff
	.zero		1


	//   ....[77]....
        /*05f8*/ 	.word	0x00002f20
        /*05fc*/ 	.word	0x00000000
        /*0600*/ 	.word	0x00000180
        /*0604*/ 	.short	0x010a
        /*0606*/ 	.byte	0xff
	.zero		1


	//   ....[78]....
        /*0608*/ 	.word	0x00002f90
        /*060c*/ 	.word	0x00000004
        /*0610*/ 	.word	0x00000000
        /*0614*/ 	.short	0x0101
        /*0616*/ 	.byte	0xff
	.zero		1


	//   ....[79]....
        /*0618*/ 	.word	0x00002fb0
        /*061c*/ 	.word	0x000000ff
        /*0620*/ 	.word	0x00000130
        /*0624*/ 	.short	0x010a
        /*0626*/ 	.byte	0x05
	.zero		1


	//   ....[80]....
        /*0628*/ 	.word	0x000030d0
        /*062c*/ 	.word	0x00000000
        /*0630*/ 	.word	0x00000120
        /*0634*/ 	.short	0x010a
        /*0636*/ 	.byte	0xff
	.zero		1


	//   ....[81]....
        /*0638*/ 	.word	0x000031d0
        /*063c*/ 	.word	0x00000000
        /*0640*/ 	.word	0x00000000
        /*0644*/ 	.short	0x0101
        /*0646*/ 	.byte	0xff
	.zero		1


	//   ....[82]....
        /*0648*/ 	.word	0x00003260
        /*064c*/ 	.word	0x000000ff
        /*0650*/ 	.word	0x00000130
        /*0654*/ 	.short	0x0106
        /*0656*/ 	.byte	0x05
	.zero		1


	//   ....[83]....
        /*0658*/ 	.word	0x00003280
        /*065c*/ 	.word	0x000000ff
        /*0660*/ 	.word	0x00000130
        /*0664*/ 	.short	0x010a
        /*0666*/ 	.byte	0x05
	.zero		1


	//   ....[84]....
        /*0668*/ 	.word	0x00003310
        /*066c*/ 	.word	0x000000ff
        /*0670*/ 	.word	0x00000130
        /*0674*/ 	.short	0x0106
        /*0676*/ 	.byte	0x04
	.zero		1


	//   ....[85]....
        /*0678*/ 	.word	0x00003350
        /*067c*/ 	.word	0x00000000
        /*0680*/ 	.word	0x00000130
        /*0684*/ 	.short	0x010a
        /*0686*/ 	.byte	0xff
	.zero		1


	//   ....[86]....
        /*0688*/ 	.word	0x00003590
        /*068c*/ 	.word	0x000000ff
        /*0690*/ 	.word	0x00000008
        /*0694*/ 	.short	0x010a
        /*0696*/ 	.byte	0x06
	.zero		1


	//   ....[87]....
        /*0698*/ 	.word	0x000035b0
        /*069c*/ 	.word	0x000000ff
        /*06a0*/ 	.word	0x00000008
        /*06a4*/ 	.short	0x010a
        /*06a6*/ 	.byte	0x06
	.zero		1


	//   ....[88]....
        /*06a8*/ 	.word	0x00003740
        /*06ac*/ 	.word	0x000000ff
        /*06b0*/ 	.word	0x00000008
        /*06b4*/ 	.short	0x010a
        /*06b6*/ 	.byte	0x06
	.zero		1


	//   ....[89]....
        /*06b8*/ 	.word	0x00003760
        /*06bc*/ 	.word	0x000000ff
        /*06c0*/ 	.word	0x00000008
        /*06c4*/ 	.short	0x010a
        /*06c6*/ 	.byte	0x06
	.zero		1


	//   ....[90]....
        /*06c8*/ 	.word	0x00003820
        /*06cc*/ 	.word	0x000000ff
        /*06d0*/ 	.word	0x00000000
        /*06d4*/ 	.short	0x0101
        /*06d6*/ 	.byte	0x07
	.zero		1


	//   ....[91]....
        /*06d8*/ 	.word	0x00003b60
        /*06dc*/ 	.word	0x00000000
        /*06e0*/ 	.word	0x00000120
        /*06e4*/ 	.short	0x010a
        /*06e6*/ 	.byte	0xff
	.zero		1


	//   ....[92]....
        /*06e8*/ 	.word	0x00003c20
        /*06ec*/ 	.word	0x00000000
        /*06f0*/ 	.word	0x00000000
        /*06f4*/ 	.short	0x0101
        /*06f6*/ 	.byte	0xff
	.zero		1


	//   ....[93]....
        /*06f8*/ 	.word	0x00003ce0
        /*06fc*/ 	.word	0x000000ff
        /*0700*/ 	.word	0x00000000
        /*0704*/ 	.short	0x010a
        /*0706*/ 	.byte	0x08
	.zero		1


	//   ....[94]....
        /*0708*/ 	.word	0x00003cf0
        /*070c*/ 	.word	0x000000ff
        /*0710*/ 	.word	0x00000160
        /*0714*/ 	.short	0x010a
        /*0716*/ 	.byte	0x09
	.zero		1


	//   ....[95]....
        /*0718*/ 	.word	0x00003da0
        /*071c*/ 	.word	0x000000ff
        /*0720*/ 	.word	0x00000000
        /*0724*/ 	.short	0x010a
        /*0726*/ 	.byte	0x08
	.zero		1


	//   ....[96]....
        /*0728*/ 	.word	0x00003ed0
        /*072c*/ 	.word	0x000000ff
        /*0730*/ 	.word	0x00000000
        /*0734*/ 	.short	0x010a
        /*0736*/ 	.byte	0x1e
	.zero		1


	//   ....[97]....
        /*0738*/ 	.word	0x000041d0
        /*073c*/ 	.word	0x000000ff
        /*0740*/ 	.word	0x00000000
        /*0744*/ 	.short	0x010a
        /*0746*/ 	.byte	0x08
	.zero		1


	//   ....[98]....
        /*0748*/ 	.word	0x00004260
        /*074c*/ 	.word	0x000000ff
        /*0750*/ 	.word	0x00000000
        /*0754*/ 	.short	0x010a
        /*0756*/ 	.byte	0x08
	.zero		1


	//   ....[99]....
        /*0758*/ 	.word	0x000042f0
        /*075c*/ 	.word	0x000000ff
        /*0760*/ 	.word	0x00000000
        /*0764*/ 	.short	0x010a
        /*0766*/ 	.byte	0x08
	.zero		1


	//   ....[100]....
        /*0768*/ 	.word	0x00004390
        /*076c*/ 	.word	0x00000000
        /*0770*/ 	.word	0x00000000
        /*0774*/ 	.short	0x010a
        /*0776*/ 	.byte	0xff
	.zero		1


	//   ....[101]....
        /*0778*/ 	.word	0x000043d0
        /*077c*/ 	.word	0x00000000
        /*0780*/ 	.word	0x00000000
        /*0784*/ 	.short	0x010a
        /*0786*/ 	.byte	0xff
	.zero		1


	//   ....[102]....
        /*0788*/ 	.word	0x00004440
        /*078c*/ 	.word	0x000000ff
        /*0790*/ 	.word	0x00000000
        /*0794*/ 	.short	0x0101
        /*0796*/ 	.byte	0x05
	.zero		1


	//   ....[103]....
        /*0798*/ 	.word	0x00004480
        /*079c*/ 	.word	0x000000ff
        /*07a0*/ 	.word	0x000001a0
        /*07a4*/ 	.short	0x010a
        /*07a6*/ 	.byte	0x07
	.zero		1


	//   ....[104]....
        /*07a8*/ 	.word	0x000044d0
        /*07ac*/ 	.word	0x000000ff
        /*07b0*/ 	.word	0x00000000
        /*07b4*/ 	.short	0x0101
        /*07b6*/ 	.byte	0x05
	.zero		1


	//   ....[105]....
        /*07b8*/ 	.word	0x00004920
        /*07bc*/ 	.word	0x00000000
        /*07c0*/ 	.word	0x00000120
        /*07c4*/ 	.short	0x010a
        /*07c6*/ 	.byte	0xff
	.zero		1


	//   ....[106]....
        /*07c8*/ 	.word	0x000049e0
        /*07cc*/ 	.word	0x00000000
        /*07d0*/ 	.word	0x00000000
        /*07d4*/ 	.short	0x0101
        /*07d6*/ 	.byte	0xff
	.zero		1


	//   ....[107]....
        /*07d8*/ 	.word	0x00004d00
        /*07dc*/ 	.word	0x000000ff
        /*07e0*/ 	.word	0x00000118
        /*07e4*/ 	.short	0x010a
        /*07e6*/ 	.byte	0x07
	.zero		1


	//   ....[108]....
        /*07e8*/ 	.word	0x00004ef0
        /*07ec*/ 	.word	0x000000ff
        /*07f0*/ 	.word	0x000000f0
        /*07f4*/ 	.short	0x010a
        /*07f6*/ 	.byte	0x07
	.zero		1


	//   ....[109]....
        /*07f8*/ 	.word	0x000050e0
        /*07fc*/ 	.word	0x000000ff
        /*0800*/ 	.word	0x000000d0
        /*0804*/ 	.short	0x010b
        /*0806*/ 	.byte	0x07
	.zero		1


	//   ....[110]....
        /*0808*/ 	.word	0x000050f0
        /*080c*/ 	.word	0x000000ff
        /*0810*/ 	.word	0x00000000
        /*0814*/ 	.short	0x0101
        /*0816*/ 	.byte	0x0e
	.zero		1


	//   ....[111]....
        /*0818*/ 	.word	0x00005110
        /*081c*/ 	.word	0x000000ff
        /*0820*/ 	.word	0x000000f8
        /*0824*/ 	.short	0x010a
        /*0826*/ 	.byte	0x07
	.zero		1


	//   ....[112]....
        /*0828*/ 	.word	0x000052c0
        /*082c*/ 	.word	0x000000ff
        /*0830*/ 	.word	0x000000d8
        /*0834*/ 	.short	0x010b
        /*0836*/ 	.byte	0x07
	.zero		1


	//   ....[113]....
        /*0838*/ 	.word	0x000052d0
        /*083c*/ 	.word	0x000000ff
        /*0840*/ 	.word	0x00000000
        /*0844*/ 	.short	0x0101
        /*0846*/ 	.byte	0x0e
	.zero		1


	//   ....[114]....
        /*0848*/ 	.word	0x000052e0
        /*084c*/ 	.word	0x000000ff
        /*0850*/ 	.word	0x00000100
        /*0854*/ 	.short	0x010a
        /*0856*/ 	.byte	0x07
	.zero		1


	//   ....[115]....
        /*0858*/ 	.word	0x00005510
        /*085c*/ 	.word	0x000000ff
        /*0860*/ 	.word	0x000000e0
        /*0864*/ 	.short	0x010b
        /*0866*/ 	.byte	0x07
	.zero		1


	//   ....[116]....
        /*0868*/ 	.word	0x00005580
        /*086c*/ 	.word	0x000000ff
        /*0870*/ 	.word	0x00000000
        /*0874*/ 	.short	0x0101
        /*0876*/ 	.byte	0x0e
	.zero		1


	//   ....[117]....
        /*0878*/ 	.word	0x000055c0
        /*087c*/ 	.word	0x000000ff
        /*0880*/ 	.word	0x00000108
        /*0884*/ 	.short	0x010a
        /*0886*/ 	.byte	0x07
	.zero		1


	//   ....[118]....
        /*0888*/ 	.word	0x000057f0
        /*088c*/ 	.word	0x000000ff
        /*0890*/ 	.word	0x000000e8
        /*0894*/ 	.short	0x010b
        /*0896*/ 	.byte	0x07
	.zero		1


	//   ....[119]....
        /*0898*/ 	.word	0x00005810
        /*089c*/ 	.word	0x000000ff
        /*08a0*/ 	.word	0x00000000
        /*08a4*/ 	.short	0x0101
        /*08a6*/ 	.byte	0x0d
	.zero		1


	//   ....[120]....
        /*08a8*/ 	.word	0x00005840
        /*08ac*/ 	.word	0x000000ff
        /*08b0*/ 	.word	0x000000f0
        /*08b4*/ 	.short	0x010a
        /*08b6*/ 	.byte	0x07
	.zero		1


	//   ....[121]....
        /*08b8*/ 	.word	0x00005860
        /*08bc*/ 	.word	0x000000ff
        /*08c0*/ 	.word	0x000000f8
        /*08c4*/ 	.short	0x010a
        /*08c6*/ 	.byte	0x07
	.zero		1


	//   ....[122]....
        /*08c8*/ 	.word	0x00005880
        /*08cc*/ 	.word	0x000000ff
        /*08d0*/ 	.word	0x00000100
        /*08d4*/ 	.short	0x010a
        /*08d6*/ 	.byte	0x07
	.zero		1


	//   ....[123]....
        /*08d8*/ 	.word	0x000058c0
        /*08dc*/ 	.word	0x00000000
        /*08e0*/ 	.word	0x00000108
        /*08e4*/ 	.short	0x010a
        /*08e6*/ 	.byte	0xff
	.zero		1


	//   ....[124]....
        /*08e8*/ 	.word	0x00005c20
        /*08ec*/ 	.word	0x00000000
        /*08f0*/ 	.word	0x00000120
        /*08f4*/ 	.short	0x010a
        /*08f6*/ 	.byte	0xff
	.zero		1


	//   ....[125]....
        /*08f8*/ 	.word	0x00005d30
        /*08fc*/ 	.word	0x00000000
        /*0900*/ 	.word	0x00000000
        /*0904*/ 	.short	0x0101
        /*0906*/ 	.byte	0xff
	.zero		1


	//   ....[126]....
        /*0908*/ 	.word	0x000066a0
        /*090c*/ 	.word	0x000000ff
        /*0910*/ 	.word	0x000000d0
        /*0914*/ 	.short	0x010a
        /*0916*/ 	.byte	0x2c
	.zero		1


	//   ....[127]....
        /*0918*/ 	.word	0x00006780
        /*091c*/ 	.word	0x0000004e
        /*0920*/ 	.word	0x00000140
        /*0924*/ 	.short	0x010a
        /*0926*/ 	.byte	0xff
	.zero		1


	//   ....[128]....
        /*0928*/ 	.word	0x000068f0
        /*092c*/ 	.word	0x000000ff
        /*0930*/ 	.word	0x000000d0
        /*0934*/ 	.short	0x010a
        /*0936*/ 	.byte	0x2c
	.zero		1


	//   ....[129]....
        /*0938*/ 	.word	0x000069c0
        /*093c*/ 	.word	0x0000004e
        /*0940*/ 	.word	0x00000140
        /*0944*/ 	.short	0x010a
        /*0946*/ 	.byte	0xff
	.zero		1


	//   ....[130]....
        /*0948*/ 	.word	0x00007170
        /*094c*/ 	.word	0x00000000
        /*0950*/ 	.word	0x00000000
        /*0954*/ 	.short	0x0101
        /*0956*/ 	.byte	0xff
	.zero		1


	//   ....[131]....
        /*0958*/ 	.word	0x00007180
        /*095c*/ 	.word	0x00000003
        /*0960*/ 	.word	0x000000d0
        /*0964*/ 	.short	0x010a
        /*0966*/ 	.byte	0xff
	.zero		1


	//   ....[132]....
        /*0968*/ 	.word	0x00007240
        /*096c*/ 	.word	0x00000003
        /*0970*/ 	.word	0x000000d0
        /*0974*/ 	.short	0x010a
        /*0976*/ 	.byte	0xff
	.zero		1


	//   ....[133]....
        /*0978*/ 	.word	0x00007a30
        /*097c*/ 	.word	0x00000056
        /*0980*/ 	.word	0x00000000
        /*0984*/ 	.short	0x0101
        /*0986*/ 	.byte	0xff
	.zero		1


	//   ....[134]....
        /*0988*/ 	.word	0x00007a50
        /*098c*/ 	.word	0x00000057
        /*0990*/ 	.word	0x000000d0
        /*0994*/ 	.short	0x010a
        /*0996*/ 	.byte	0xff
	.zero		1


	//   ....[135]....
        /*0998*/ 	.word	0x00007b00
        /*099c*/ 	.word	0x00000057
        /*09a0*/ 	.word	0x000000d0
        /*09a4*/ 	.short	0x010a
        /*09a6*/ 	.byte	0xff
	.zero		1


	//   ....[136]....
        /*09a8*/ 	.word	0x000082f0
        /*09ac*/ 	.word	0x00000056
        /*09b0*/ 	.word	0x00000000
        /*09b4*/ 	.short	0x0101
        /*09b6*/ 	.byte	0xff
	.zero		1


	//   ....[137]....
        /*09b8*/ 	.word	0x00008310
        /*09bc*/ 	.word	0x0000005c
        /*09c0*/ 	.word	0x000000d0
        /*09c4*/ 	.short	0x010a
        /*09c6*/ 	.byte	0xff
	.zero		1


	//   ....[138]....
        /*09c8*/ 	.word	0x000083c0
        /*09cc*/ 	.word	0x0000005c
        /*09d0*/ 	.word	0x000000d0
        /*09d4*/ 	.short	0x010a
        /*09d6*/ 	.byte	0xff
	.zero		1


	//   ....[139]....
        /*09d8*/ 	.word	0x00008670
        /*09dc*/ 	.word	0x0000004e
        /*09e0*/ 	.word	0x00000000
        /*09e4*/ 	.short	0x0101
        /*09e6*/ 	.byte	0xff
	.zero		1


	//   ....[140]....
        /*09e8*/ 	.word	0x00008c00
        /*09ec*/ 	.word	0x00000002
        /*09f0*/ 	.word	0x00000000
        /*09f4*/ 	.short	0x0101
        /*09f6*/ 	.byte	0xff
	.zero		1


	//   ....[141]....
        /*09f8*/ 	.word	0x00008e70
        /*09fc*/ 	.word	0x000000ff
        /*0a00*/ 	.word	0x00000000
        /*0a04*/ 	.short	0x0101
        /*0a06*/ 	.byte	0x04
	.zero		1


	//   ....[142]....
        /*0a08*/ 	.word	0x00008e90
        /*0a0c*/ 	.word	0x00000003
        /*0a10*/ 	.word	0x00000190
        /*0a14*/ 	.short	0x010a
        /*0a16*/ 	.byte	0xff
	.zero		1


	//   ....[143]....
        /*0a18*/ 	.word	0x00008ef0
        /*0a1c*/ 	.word	0x00000002
        /*0a20*/ 	.word	0x00000068
        /*0a24*/ 	.short	0x010a
        /*0a26*/ 	.byte	0xff
	.zero		1


	//   ....[144]....
        /*0a28*/ 	.word	0x00008f50
        /*0a2c*/ 	.word	0x00000002
        /*0a30*/ 	.word	0x00000068
        /*0a34*/ 	.short	0x010a
        /*0a36*/ 	.byte	0xff
	.zero		1


	//   ....[145]....
        /*0a38*/ 	.word	0x00008fa0
        /*0a3c*/ 	.word	0x00000002
        /*0a40*/ 	.word	0x00000120
        /*0a44*/ 	.short	0x010a
        /*0a46*/ 	.byte	0xff
	.zero		1


	//   ....[146]....
        /*0a48*/ 	.word	0x00009000
        /*0a4c*/ 	.word	0x00000000
        /*0a50*/ 	.word	0x00000000
        /*0a54*/ 	.short	0x010a
        /*0a56*/ 	.byte	0xff
	.zero		1


	//   ....[147]....
        /*0a58*/ 	.word	0x00009060
        /*0a5c*/ 	.word	0x00000000
        /*0a60*/ 	.word	0x00000000
        /*0a64*/ 	.short	0x010a
        /*0a66*/ 	.byte	0xff
	.zero		1


	//   ....[148]....
        /*0a68*/ 	.word	0x000090c0
        /*0a6c*/ 	.word	0x00000000
        /*0a70*/ 	.word	0x00000000
        /*0a74*/ 	.short	0x010a
        /*0a76*/ 	.byte	0xff
	.zero		1


	//   ....[149]....
        /*0a78*/ 	.word	0x00009120
        /*0a7c*/ 	.word	0x00000000
        /*0a80*/ 	.word	0x00000000
        /*0a84*/ 	.short	0x010a
        /*0a86*/ 	.byte	0xff
	.zero		1


	//   ....[150]....
        /*0a88*/ 	.word	0x00009180
        /*0a8c*/ 	.word	0x00000000
        /*0a90*/ 	.word	0x00000000
        /*0a94*/ 	.short	0x010a
        /*0a96*/ 	.byte	0xff
	.zero		1


	//   ....[151]....
        /*0a98*/ 	.word	0x000091e0
        /*0a9c*/ 	.word	0x00000000
        /*0aa0*/ 	.word	0x00000000
        /*0aa4*/ 	.short	0x010a
        /*0aa6*/ 	.byte	0xff
	.zero		1


	//   ....[152]....
        /*0aa8*/ 	.word	0x00009240
        /*0aac*/ 	.word	0x00000000
        /*0ab0*/ 	.word	0x00000000
        /*0ab4*/ 	.short	0x010a
        /*0ab6*/ 	.byte	0xff
	.zero		1


	//   ....[153]....
        /*0ab8*/ 	.word	0x000092a0
        /*0abc*/ 	.word	0x00000000
        /*0ac0*/ 	.word	0x00000000
        /*0ac4*/ 	.short	0x010a
        /*0ac6*/ 	.byte	0xff
	.zero		1


	//   ....[154]....
        /*0ac8*/ 	.word	0x00009300
        /*0acc*/ 	.word	0x00000000
        /*0ad0*/ 	.word	0x00000000
        /*0ad4*/ 	.short	0x010a
        /*0ad6*/ 	.byte	0xff
	.zero		1


	//   ....[155]....
        /*0ad8*/ 	.word	0x00009360
        /*0adc*/ 	.word	0x00000000
        /*0ae0*/ 	.word	0x00000000
        /*0ae4*/ 	.short	0x010a
        /*0ae6*/ 	.byte	0xff
	.zero		1


	//   ....[156]....
        /*0ae8*/ 	.word	0x000093c0
        /*0aec*/ 	.word	0x00000000
        /*0af0*/ 	.word	0x00000000
        /*0af4*/ 	.short	0x010a
        /*0af6*/ 	.byte	0xff
	.zero		1


	//   ....[157]....
        /*0af8*/ 	.word	0x00009420
        /*0afc*/ 	.word	0x00000000
        /*0b00*/ 	.word	0x00000000
        /*0b04*/ 	.short	0x010a
        /*0b06*/ 	.byte	0xff
	.zero		1


	//   ....[158]....
        /*0b08*/ 	.word	0x00009470
        /*0b0c*/ 	.word	0x00000000
        /*0b10*/ 	.word	0x00000180
        /*0b14*/ 	.short	0x010a
        /*0b16*/ 	.byte	0xff
	.zero		1


	//   ....[159]....
        /*0b18*/ 	.word	0x000094d0
        /*0b1c*/ 	.word	0x00000000
        /*0b20*/ 	.word	0x00000130
        /*0b24*/ 	.short	0x010a
        /*0b26*/ 	.byte	0xff
	.zero		1


	//   ....[160]....
        /*0b28*/ 	.word	0x00009520
        /*0b2c*/ 	.word	0x00000000
        /*0b30*/ 	.word	0x00000120
        /*0b34*/ 	.short	0x010a
        /*0b36*/ 	.byte	0xff
	.zero		1


	//   ....[161]....
        /*0b38*/ 	.word	0x00009580
        /*0b3c*/ 	.word	0x00000000
        /*0b40*/ 	.word	0x00000130
        /*0b44*/ 	.short	0x010a
        /*0b46*/ 	.byte	0xff
	.zero		1


	//   ....[162]....
        /*0b48*/ 	.word	0x000095e0
        /*0b4c*/ 	.word	0x00000004
        /*0b50*/ 	.word	0x00000008
        /*0b54*/ 	.short	0x010a
        /*0b56*/ 	.byte	0xff
	.zero		1


	//   ....[163]....
        /*0b58*/ 	.word	0x000096c0
        /*0b5c*/ 	.word	0x00000002
        /*0b60*/ 	.word	0x00000008
        /*0b64*/ 	.short	0x010a
        /*0b66*/ 	.byte	0xff
	.zero		1


	//   ....[164]....
        /*0b68*/ 	.word	0x00009710
        /*0b6c*/ 	.word	0x00000000
        /*0b70*/ 	.word	0x00000120
        /*0b74*/ 	.short	0x010a
        /*0b76*/ 	.byte	0xff
	.zero		1


	//   ....[165]....
        /*0b78*/ 	.word	0x00009770
        /*0b7c*/ 	.word	0x00000000
        /*0b80*/ 	.word	0x00000160
        /*0b84*/ 	.short	0x010a
        /*0b86*/ 	.byte	0xff
	.zero		1


	//   ....[166]....
        /*0b88*/ 	.word	0x000097d0
        /*0b8c*/ 	.word	0x00000000
        /*0b90*/ 	.word	0x00000000
        /*0b94*/ 	.short	0x010a
        /*0b96*/ 	.byte	0xff
	.zero		1


	//   ....[167]....
        /*0b98*/ 	.word	0x00009830
        /*0b9c*/ 	.word	0x00000000
        /*0ba0*/ 	.word	0x00000000
        /*0ba4*/ 	.short	0x010a
        /*0ba6*/ 	.byte	0xff
	.zero		1


	//   ....[168]....
        /*0ba8*/ 	.word	0x00009890
        /*0bac*/ 	.word	0x00000000
        /*0bb0*/ 	.word	0x00000000
        /*0bb4*/ 	.short	0x010a
        /*0bb6*/ 	.byte	0xff
	.zero		1


	//   ....[169]....
        /*0bb8*/ 	.word	0x000098f0
        /*0bbc*/ 	.word	0x00000000
        /*0bc0*/ 	.word	0x00000000
        /*0bc4*/ 	.short	0x010a
        /*0bc6*/ 	.byte	0xff
	.zero		1


	//   ....[170]....
        /*0bc8*/ 	.word	0x00009950
        /*0bcc*/ 	.word	0x00000000
        /*0bd0*/ 	.word	0x000001a0
        /*0bd4*/ 	.short	0x010a
        /*0bd6*/ 	.byte	0xff
	.zero		1


	//   ....[171]....
        /*0bd8*/ 	.word	0x000099a0
        /*0bdc*/ 	.word	0x00000000
        /*0be0*/ 	.word	0x00000120
        /*0be4*/ 	.short	0x010a
        /*0be6*/ 	.byte	0xff
	.zero		1


	//   ....[172]....
        /*0be8*/ 	.word	0x00009a00
        /*0bec*/ 	.word	0x00000000
        /*0bf0*/ 	.word	0x00000118
        /*0bf4*/ 	.short	0x010a
        /*0bf6*/ 	.byte	0xff
	.zero		1


	//   ....[173]....
        /*0bf8*/ 	.word	0x00009a60
        /*0bfc*/ 	.word	0x00000003
        /*0c00*/ 	.word	0x000000f0
        /*0c04*/ 	.short	0x010a
        /*0c06*/ 	.byte	0xff
	.zero		1


	//   ....[174]....
        /*0c08*/ 	.word	0x00009ac0
        /*0c0c*/ 	.word	0x00000003
        /*0c10*/ 	.word	0x000000f8
        /*0c14*/ 	.short	0x010a
        /*0c16*/ 	.byte	0xff
	.zero		1


	//   ....[175]....
        /*0c18*/ 	.word	0x00009b20
        /*0c1c*/ 	.word	0x00000003
        /*0c20*/ 	.word	0x00000100
        /*0c24*/ 	.short	0x010a
        /*0c26*/ 	.byte	0xff
	.zero		1


	//   ....[176]....
        /*0c28*/ 	.word	0x00009b80
        /*0c2c*/ 	.word	0x00000003
        /*0c30*/ 	.word	0x00000108
        /*0c34*/ 	.short	0x010a
        /*0c36*/ 	.byte	0xff
	.zero		1


	//   ....[177]....
        /*0c38*/ 	.word	0x00009be0
        /*0c3c*/ 	.word	0x00000000
        /*0c40*/ 	.word	0x000000f0
        /*0c44*/ 	.short	0x010a
        /*0c46*/ 	.byte	0xff
	.zero		1


	//   ....[178]....
        /*0c48*/ 	.word	0x00009c40
        /*0c4c*/ 	.word	0x00000000
        /*0c50*/ 	.word	0x000000f8
        /*0c54*/ 	.short	0x010a
        /*0c56*/ 	.byte	0xff
	.zero		1


	//   ....[179]....
        /*0c58*/ 	.word	0x00009ca0
        /*0c5c*/ 	.word	0x00000000
        /*0c60*/ 	.word	0x00000100
        /*0c64*/ 	.short	0x010a
        /*0c66*/ 	.byte	0xff
	.zero		1


	//   ....[180]....
        /*0c68*/ 	.word	0x00009cf0
        /*0c6c*/ 	.word	0x00000000
        /*0c70*/ 	.word	0x00000120
        /*0c74*/ 	.short	0x010a
        /*0c76*/ 	.byte	0xff
	.zero		1


	//   ....[181]....
        /*0c78*/ 	.word	0x00009d50
        /*0c7c*/ 	.word	0x00000000
        /*0c80*/ 	.word	0x000000d0
        /*0c84*/ 	.short	0x010a
        /*0c86*/ 	.byte	0xff
	.zero		1


	//   ....[182]....
        /*0c88*/ 	.word	0x00009da0
        /*0c8c*/ 	.word	0x0000004e
        /*0c90*/ 	.word	0x00000140
        /*0c94*/ 	.short	0x010a
        /*0c96*/ 	.byte	0xff
	.zero		1


	//   ....[183]....
        /*0c98*/ 	.word	0x00009df0
        /*0c9c*/ 	.word	0x00000003
        /*0ca0*/ 	.word	0x000000d0
        /*0ca4*/ 	.short	0x010a
        /*0ca6*/ 	.byte	0xff
	.zero		1


	//   ....[184]....
        /*0ca8*/ 	.word	0x00009e40
        /*0cac*/ 	.word	0x00000057
        /*0cb0*/ 	.word	0x000000d0
        /*0cb4*/ 	.short	0x010a
        /*0cb6*/ 	.byte	0xff
	.zero		1


	//   ....[185]....
        /*0cb8*/ 	.word	0x00009e90
        /*0cbc*/ 	.word	0x0000005c
        /*0cc0*/ 	.word	0x000000d0
        /*0cc4*/ 	.short	0x010a
        /*0cc6*/ 	.byte	0xff
	.zero		1


	//----- nvinfo : EIATTR_NUM_MBARRIERS
	.align		4
.L_47:
        /*0cc8*/ 	.byte	0x03, 0x38
        /*0cca*/ 	.short	0x0035


	//----- nvinfo : EIATTR_EXIT_INSTR_OFFSETS
	.align		4
        /*0ccc*/ 	.byte	0x04, 0x1c
        /*0cce*/ 	.short	(.L_49 - .L_48)


	//   ....[0]....
.L_48:
        /*0cd0*/ 	.word	0x00002e20


	//   ....[1]....
        /*0cd4*/ 	.word	0x00003320


	//   ....[2]....
        /*0cd8*/ 	.word	0x00003380


	//   ....[3]....
        /*0cdc*/ 	.word	0x00004700


	//   ....[4]....
        /*0ce0*/ 	.word	0x000058f0


	//   ....[5]....
        /*0ce4*/ 	.word	0x00005930


	//   ....[6]....
        /*0ce8*/ 	.word	0x00008d60


	//   ....[7]....
        /*0cec*/ 	.word	0x00008de0


	//   ....[8]....
        /*0cf0*/ 	.word	0x00008e10


	//   ....[9]....
        /*0cf4*/ 	.word	0x00008e80


	//----- nvinfo : EIATTR_MAX_THREADS
	.align		4
.L_49:
        /*0cf8*/ 	.byte	0x04, 0x05
        /*0cfa*/ 	.short	(.L_51 - .L_50)
.L_50:
        /*0cfc*/ 	.word	0x00000100
        /*0d00*/ 	.word	0x00000001
        /*0d04*/ 	.word	0x00000001


	//----- nvinfo : EIATTR_CRS_STACK_SIZE
	.align		4
.L_51:
        /*0d08*/ 	.byte	0x04, 0x1e
        /*0d0a*/ 	.short	(.L_53 - .L_52)
.L_52:
        /*0d0c*/ 	.word	0x00000000


	//----- nvinfo : EIATTR_CBANK_PARAM_SIZE
	.align		4
.L_53:
        /*0d10*/ 	.byte	0x03, 0x19
        /*0d12*/ 	.short	0x0800


	//----- nvinfo : EIATTR_PARAM_CBANK
	.align		4
        /*0d14*/ 	.byte	0x04, 0x0a
        /*0d16*/ 	.short	(.L_55 - .L_54)
	.align		4
.L_54:
        /*0d18*/ 	.word	index@(.nv.constant0._ZN7cutlass13device_kernelINS_4gemm6kernel13GemmUniversalIN4cute5tupleIJiiiiEEENS1_10collective13CollectiveMmaINS1_35MainloopSm100TmaUmmaWarpSpecializedILi13ELi2ELi4ENS5_IJNS4_1CILi2EEENSA_ILi1EEESC_EEEEENS5_IJNSA_ILi128EEESF_NSA_ILi64EEEEEENS_6half_tENS5_IJlSC_lEEESI_SJ_NS4_8TiledMMAINS4_8MMA_AtomIJNS4_26SM100_MMA_F16BF16_2x1SM_SSISI_SI_fLi128ELi128ELNS4_4UMMA5MajorE0ELSO_0ELNSN_7ScaleInE0ELSP_0EEEEEENS4_6LayoutINS5_IJSC_SC_SC_EEENS5_IJNSA_ILi0EEESU_SU_EEEEENS5_IJNS4_10UnderscoreESX_SX_EEEEENS4_18SM100_TMA_2SM_LOADENS4_14ComposedLayoutINS4_7SwizzleILi3ELi4ELi3EEENS4_18smem_ptr_flag_bitsILi16EEENSS_INS5_IJNSA_ILi8EEESG_EEENS5_IJSG_SC_EEEEEEEvNS4_8identityES10_S1A_vS1B_EENS_8epilogue10collective18CollectiveEpilogueINS1D_23Sm100TmaWarpSpecializedILi4ELi2ELi16ELb1ELb0EEEJNS5_IJSG_SF_SG_EEENS5_IJNSS_ISG_SC_EENSS_INS5_IJNSA_ILi16EEESB_EEENS5_IJSC_SG_EEEEEEEESI_SJ_SI_SJ_NS1D_6fusion15FusionCallbacksIS1H_NS1P_13LinCombEltActINS1D_6thread4ReLuESI_fSI_fLNS_15FloatRoundStyleE2EEES1I_S1O_JEEENS4_5SM1004TMEM4LOAD26SM100_TMEM_LOAD_32dp32b16xENS4_13SM90_TMA_LOADENS11_INS12_ILi1ELi4ELi3EEES15_NSS_INS5_IJS16_S1K_EEENS5_IJS1K_SC_EEEEEEENS4_39AutoVectorizingCopyWithAssumedAlignmentILi128EEENS4_14SM90_TMA_STOREES26_S28_S28_EEEvvEEEEvNT_6ParamsE)
        /*0d1c*/ 	.short	0x0380
        /*0d1e*/ 	.short	0x0800


	//----- nvinfo : EIATTR_SW_WAR
	.align		4
.L_55:
        /*0d20*/ 	.byte	0x04, 0x36
        /*0d22*/ 	.short	(.L_57 - .L_56)
.L_56:
        /*0d24*/ 	.word	0x00000008
.L_57:


//--------------------- .nv.callgraph             --------------------------
	.section	.nv.callgraph,"",@"SHT_CUDA_CALLGRAPH"
	.align	4
	.sectionentsize	8
	.align		4
        /*0000*/ 	.word	0x00000000
	.align		4
        /*0004*/ 	.word	0xffffffff
	.align		4
        /*0008*/ 	.word	index@(_ZN7cutlass13device_kernelINS_4gemm6kernel13GemmUniversalIN4cute5tupleIJiiiiEEENS1_10collective13CollectiveMmaINS1_35MainloopSm100TmaUmmaWarpSpecializedILi13ELi2ELi4ENS5_IJNS4_1CILi2EEENSA_ILi1EEESC_EEEEENS5_IJNSA_ILi128EEESF_NSA_ILi64EEEEEENS_6half_tENS5_IJlSC_lEEESI_SJ_NS4_8TiledMMAINS4_8MMA_AtomIJNS4_26SM100_MMA_F16BF16_2x1SM_SSISI_SI_fLi128ELi128ELNS4_4UMMA5MajorE0ELSO_0ELNSN_7ScaleInE0ELSP_0EEEEEENS4_6LayoutINS5_IJSC_SC_SC_EEENS5_IJNSA_ILi0EEESU_SU_EEEEENS5_IJNS4_10UnderscoreESX_SX_EEEEENS4_18SM100_TMA_2SM_LOADENS4_14ComposedLayoutINS4_7SwizzleILi3ELi4ELi3EEENS4_18smem_ptr_flag_bitsILi16EEENSS_INS5_IJNSA_ILi8EEESG_EEENS5_IJSG_SC_EEEEEEEvNS4_8identityES10_S1A_vS1B_EENS_8epilogue10collective18CollectiveEpilogueINS1D_23Sm100TmaWarpSpecializedILi4ELi2ELi16ELb1ELb0EEEJNS5_IJSG_SF_SG_EEENS5_IJNSS_ISG_SC_EENSS_INS5_IJNSA_ILi16EEESB_EEENS5_IJSC_SG_EEEEEEEESI_SJ_SI_SJ_NS1D_6fusion15FusionCallbacksIS1H_NS1P_13LinCombEltActINS1D_6thread4ReLuESI_fSI_fLNS_15FloatRoundStyleE2EEES1I_S1O_JEEENS4_5SM1004TMEM4LOAD26SM100_TMEM_LOAD_32dp32b16xENS4_13SM90_TMA_LOADENS11_INS12_ILi1ELi4ELi3EEES15_NSS_INS5_IJS16_S1K_EEENS5_IJS1K_SC_EEEEEEENS4_39AutoVectorizingCopyWithAssumedAlignmentILi128EEENS4_14SM90_TMA_STOREES26_S28_S28_EEEvvEEEEvNT_6ParamsE)
	.align		4
        /*000c*/ 	.word	index@(__assertfail)
	.align		4
        /*0010*/ 	.word	0x00000000
	.align		4
        /*0014*/ 	.word	0xfffffffe
	.align		4
        /*0018*/ 	.word	0x00000000
	.align		4
        /*001c*/ 	.word	0xfffffffd
	.align		4
        /*0020*/ 	.word	0x00000000
	.align		4
        /*0024*/ 	.word	0xfffffffc


//--------------------- .nv.constant4             --------------------------
	.section	.nv.constant4,"a",@progbits
	.align	8
	.align		8
.nv.constant4:
        /*0000*/ 	.dword	__assertfail
	.align		8
        /*0008*/ 	.dword	__unnamed_1
	.align		8
        /*0010*/ 	.dword	__unnamed_2
	.align		8
        /*0018*/ 	.dword	_ZN39_INTERNAL_6447dc3d_4_k_cu_6708ec0e_29914cuda3std3__45__cpo5beginE
	.align		8
        /*0020*/ 	.dword	_ZN39_INTERNAL_6447dc3d_4_k_cu_6708ec0e_29914cuda3std3__45__cpo3endE
	.align		8
        /*0028*/ 	.dword	_ZN39_INTERNAL_6447dc3d_4_k_cu_6708ec0e_29914cuda3std3__45__cpo6cbeginE
	.align		8
        /*0030*/ 	.dword	_ZN39_INTERNAL_6447dc3d_4_k_cu_6708ec0e_29914cuda3std3__45__cpo4cendE
	.align		8
        /*0038*/ 	.dword	_ZN39_INTERNAL_6447dc3d_4_k_cu_6708ec0e_29914cuda3std3__441_GLOBAL__N__6447dc3d_4_k_cu_6708ec0e_29916ignoreE
	.align		8
        /*0040*/ 	.dword	_ZN39_INTERNAL_6447dc3d_4_k_cu_6708ec0e_29914cuda3std3__419piecewise_constructE
	.align		8
        /*0048*/ 	.dword	_ZN39_INTERNAL_6447dc3d_4_k_cu_6708ec0e_29914cuda3std3__48in_placeE
	.align		8
        /*0050*/ 	.dword	_ZN39_INTERNAL_6447dc3d_4_k_cu_6708ec0e_29914cuda3std6ranges3__45__cpo4swapE
	.align		8
        /*0058*/ 	.dword	_ZN39_INTERNAL_6447dc3d_4_k_cu_6708ec0e_29914cuda3std6ranges3__45__cpo9iter_moveE
	.align		8
        /*0060*/ 	.dword	_ZN39_INTERNAL_6447dc3d_4_k_cu_6708ec0e_29914cute7productE
	.align		8
        /*0068*/ 	.dword	_ZN39_INTERNAL_6447dc3d_4_k_cu_6708ec0e_29914cute1_E
	.align		8
        /*0070*/ 	.dword	$str$25
	.align		8
        /*0078*/ 	.dword	$str$26
	.align		8
        /*0080*/ 	.dword	$str$27
	.align		8
        /*0088*/ 	.dword	$str$28


//--------------------- .text._ZN7cutlass13device_kernelINS_4gemm6kernel13GemmUniversalIN4cute5tupleIJiiiiEEENS1_10collective13CollectiveMmaINS1_35MainloopSm100TmaUmmaWarpSpecializedILi13ELi2ELi4ENS5_IJNS4_1CILi2EEENSA_ILi1EEESC_EEEEENS5_IJNSA_ILi128EEESF_NSA_ILi64EEEEEENS_6half_tENS5_IJlSC_lEEESI_SJ_NS4_8TiledMMAINS4_8MMA_AtomIJNS4_26SM100_MMA_F16BF16_2x1SM_SSISI_SI_fLi128ELi128ELNS4_4UMMA5MajorE0ELSO_0ELNSN_7ScaleInE0ELSP_0EEEEEENS4_6LayoutINS5_IJSC_SC_SC_EEENS5_IJNSA_ILi0EEESU_SU_EEEEENS5_IJNS4_10UnderscoreESX_SX_EEEEENS4_18SM100_TMA_2SM_LOADENS4_14ComposedLayoutINS4_7SwizzleILi3ELi4ELi3EEENS4_18smem_ptr_flag_bitsILi16EEENSS_INS5_IJNSA_ILi8EEESG_EEENS5_IJSG_SC_EEEEEEEvNS4_8identityES10_S1A_vS1B_EENS_8epilogue10collective18CollectiveEpilogueINS1D_23Sm100TmaWarpSpecializedILi4ELi2ELi16ELb1ELb0EEEJNS5_IJSG_SF_SG_EEENS5_IJNSS_ISG_SC_EENSS_INS5_IJNSA_ILi16EEESB_EEENS5_IJSC_SG_EEEEEEEESI_SJ_SI_SJ_NS1D_6fusion15FusionCallbacksIS1H_NS1P_13LinCombEltActINS1D_6thread4ReLuESI_fSI_fLNS_15FloatRoundStyleE2EEES1I_S1O_JEEENS4_5SM1004TMEM4LOAD26SM100_TMEM_LOAD_32dp32b16xENS4_13SM90_TMA_LOADENS11_INS12_ILi1ELi4ELi3EEES15_NSS_INS5_IJS16_S1K_EEENS5_IJS1K_SC_EEEEEEENS4_39AutoVectorizingCopyWithAssumedAlignmentILi128EEENS4_14SM90_TMA_STOREES26_S28_S28_EEEvvEEEEvNT_6ParamsE --------------------------
	.section	.text._ZN7cutlass13device_kernelINS_4gemm6kernel13GemmUniversalIN4cute5tupleIJiiiiEEENS1_10collective13CollectiveMmaINS1_35MainloopSm100TmaUmmaWarpSpecializedILi13ELi2ELi4ENS5_IJNS4_1CILi2EEENSA_ILi1EEESC_EEEEENS5_IJNSA_ILi128EEESF_NSA_ILi64EEEEEENS_6half_tENS5_IJlSC_lEEESI_SJ_NS4_8TiledMMAINS4_8MMA_AtomIJNS4_26SM100_MMA_F16BF16_2x1SM_SSISI_SI_fLi128ELi128ELNS4_4UMMA5MajorE0ELSO_0ELNSN_7ScaleInE0ELSP_0EEEEEENS4_6LayoutINS5_IJSC_SC_SC_EEENS5_IJNSA_ILi0EEESU_SU_EEEEENS5_IJNS4_10UnderscoreESX_SX_EEEEENS4_18SM100_TMA_2SM_LOADENS4_14ComposedLayoutINS4_7SwizzleILi3ELi4ELi3EEENS4_18smem_ptr_flag_bitsILi16EEENSS_INS5_IJNSA_ILi8EEESG_EEENS5_IJSG_SC_EEEEEEEvNS4_8identityES10_S1A_vS1B_EENS_8epilogue10collective18CollectiveEpilogueINS1D_23Sm100TmaWarpSpecializedILi4ELi2ELi16ELb1ELb0EEEJNS5_IJSG_SF_SG_EEENS5_IJNSS_ISG_SC_EENSS_INS5_IJNSA_ILi16EEESB_EEENS5_IJSC_SG_EEEEEEEESI_SJ_SI_SJ_NS1D_6fusion15FusionCallbacksIS1H_NS1P_13LinCombEltActINS1D_6thread4ReLuESI_fSI_fLNS_15FloatRoundStyleE2EEES1I_S1O_JEEENS4_5SM1004TMEM4LOAD26SM100_TMEM_LOAD_32dp32b16xENS4_13SM90_TMA_LOADENS11_INS12_ILi1ELi4ELi3EEES15_NSS_INS5_IJS16_S1K_EEENS5_IJS1K_SC_EEEEEEENS4_39AutoVectorizingCopyWithAssumedAlignmentILi128EEENS4_14SM90_TMA_STOREES26_S28_S28_EEEvvEEEEvNT_6ParamsE,"ax",@progbits
	.align	128
.text._ZN7cutlass13device_kernelINS_4gemm6kernel13GemmUniversalIN4cute5tupleIJiiiiEEENS1_10collective13CollectiveMmaINS1_35MainloopSm100TmaUmmaWarpSpecializedILi13ELi2ELi4ENS5_IJNS4_1CILi2EEENSA_ILi1EEESC_EEEEENS5_IJNSA_ILi128EEESF_NSA_ILi64EEEEEENS_6half_tENS5_IJlSC_lEEESI_SJ_NS4_8TiledMMAINS4_8MMA_AtomIJNS4_26SM100_MMA_F16BF16_2x1SM_SSISI_SI_fLi128ELi128ELNS4_4UMMA5MajorE0ELSO_0ELNSN_7ScaleInE0ELSP_0EEEEEENS4_6LayoutINS5_IJSC_SC_SC_EEENS5_IJNSA_ILi0EEESU_SU_EEEEENS5_IJNS4_10UnderscoreESX_SX_EEEEENS4_18SM100_TMA_2SM_LOADENS4_14ComposedLayoutINS4_7SwizzleILi3ELi4ELi3EEENS4_18smem_ptr_flag_bitsILi16EEENSS_INS5_IJNSA_ILi8EEESG_EEENS5_IJSG_SC_EEEEEEEvNS4_8identityES10_S1A_vS1B_EENS_8epilogue10collective18CollectiveEpilogueINS1D_23Sm100TmaWarpSpecializedILi4ELi2ELi16ELb1ELb0EEEJNS5_IJSG_SF_SG_EEENS5_IJNSS_ISG_SC_EENSS_INS5_IJNSA_ILi16EEESB_EEENS5_IJSC_SG_EEEEEEEESI_SJ_SI_SJ_NS1D_6fusion15FusionCallbacksIS1H_NS1P_13LinCombEltActINS1D_6thread4ReLuESI_fSI_fLNS_15FloatRoundStyleE2EEES1I_S1O_JEEENS4_5SM1004TMEM4LOAD26SM100_TMEM_LOAD_32dp32b16xENS4_13SM90_TMA_LOADENS11_INS12_ILi1ELi4ELi3EEES15_NSS_INS5_IJS16_S1K_EEENS5_IJS1K_SC_EEEEEEENS4_39AutoVectorizingCopyWithAssumedAlignmentILi128EEENS4_14SM90_TMA_STOREES26_S28_S28_EEEvvEEEEvNT_6ParamsE:
        .type           _ZN7cutlass13device_kernelINS_4gemm6kernel13GemmUniversalIN4cute5tupleIJiiiiEEENS1_10collective13CollectiveMmaINS1_35MainloopSm100TmaUmmaWarpSpecializedILi13ELi2ELi4ENS5_IJNS4_1CILi2EEENSA_ILi1EEESC_EEEEENS5_IJNSA_ILi128EEESF_NSA_ILi64EEEEEENS_6half_tENS5_IJlSC_lEEESI_SJ_NS4_8TiledMMAINS4_8MMA_AtomIJNS4_26SM100_MMA_F16BF16_2x1SM_SSISI_SI_fLi128ELi128ELNS4_4UMMA5MajorE0ELSO_0ELNSN_7ScaleInE0ELSP_0EEEEEENS4_6LayoutINS5_IJSC_SC_SC_EEENS5_IJNSA_ILi0EEESU_SU_EEEEENS5_IJNS4_10UnderscoreESX_SX_EEEEENS4_18SM100_TMA_2SM_LOADENS4_14ComposedLayoutINS4_7SwizzleILi3ELi4ELi3EEENS4_18smem_ptr_flag_bitsILi16EEENSS_INS5_IJNSA_ILi8EEESG_EEENS5_IJSG_SC_EEEEEEEvNS4_8identityES10_S1A_vS1B_EENS_8epilogue10collective18CollectiveEpilogueINS1D_23Sm100TmaWarpSpecializedILi4ELi2ELi16ELb1ELb0EEEJNS5_IJSG_SF_SG_EEENS5_IJNSS_ISG_SC_EENSS_INS5_IJNSA_ILi16EEESB_EEENS5_IJSC_SG_EEEEEEEESI_SJ_SI_SJ_NS1D_6fusion15FusionCallbacksIS1H_NS1P_13LinCombEltActINS1D_6thread4ReLuESI_fSI_fLNS_15FloatRoundStyleE2EEES1I_S1O_JEEENS4_5SM1004TMEM4LOAD26SM100_TMEM_LOAD_32dp32b16xENS4_13SM90_TMA_LOADENS11_INS12_ILi1ELi4ELi3EEES15_NSS_INS5_IJS16_S1K_EEENS5_IJS1K_SC_EEEEEEENS4_39AutoVectorizingCopyWithAssumedAlignmentILi128EEENS4_14SM90_TMA_STOREES26_S28_S28_EEEvvEEEEvNT_6ParamsE,@function
        .size           _ZN7cutlass13device_kernelINS_4gemm6kernel13GemmUniversalIN4cute5tupleIJiiiiEEENS1_10collective13CollectiveMmaINS1_35MainloopSm100TmaUmmaWarpSpecializedILi13ELi2ELi4ENS5_IJNS4_1CILi2EEENSA_ILi1EEESC_EEEEENS5_IJNSA_ILi128EEESF_NSA_ILi64EEEEEENS_6half_tENS5_IJlSC_lEEESI_SJ_NS4_8TiledMMAINS4_8MMA_AtomIJNS4_26SM100_MMA_F16BF16_2x1SM_SSISI_SI_fLi128ELi128ELNS4_4UMMA5MajorE0ELSO_0ELNSN_7ScaleInE0ELSP_0EEEEEENS4_6LayoutINS5_IJSC_SC_SC_EEENS5_IJNSA_ILi0EEESU_SU_EEEEENS5_IJNS4_10UnderscoreESX_SX_EEEEENS4_18SM100_TMA_2SM_LOADENS4_14ComposedLayoutINS4_7SwizzleILi3ELi4ELi3EEENS4_18smem_ptr_flag_bitsILi16EEENSS_INS5_IJNSA_ILi8EEESG_EEENS5_IJSG_SC_EEEEEEEvNS4_8identityES10_S1A_vS1B_EENS_8epilogue10collective18CollectiveEpilogueINS1D_23Sm100TmaWarpSpecializedILi4ELi2ELi16ELb1ELb0EEEJNS5_IJSG_SF_SG_EEENS5_IJNSS_ISG_SC_EENSS_INS5_IJNSA_ILi16EEESB_EEENS5_IJSC_SG_EEEEEEEESI_SJ_SI_SJ_NS1D_6fusion15FusionCallbacksIS1H_NS1P_13LinCombEltActINS1D_6thread4ReLuESI_fSI_fLNS_15FloatRoundStyleE2EEES1I_S1O_JEEENS4_5SM1004TMEM4LOAD26SM100_TMEM_LOAD_32dp32b16xENS4_13SM90_TMA_LOADENS11_INS12_ILi1ELi4ELi3EEES15_NSS_INS5_IJS16_S1K_EEENS5_IJS1K_SC_EEEEEEENS4_39AutoVectorizingCopyWithAssumedAlignmentILi128EEENS4_14SM90_TMA_STOREES26_S28_S28_EEEvvEEEEvNT_6ParamsE,(.L_x_226 - _ZN7cutlass13device_kernelINS_4gemm6kernel13GemmUniversalIN4cute5tupleIJiiiiEEENS1_10collective13CollectiveMmaINS1_35MainloopSm100TmaUmmaWarpSpecializedILi13ELi2ELi4ENS5_IJNS4_1CILi2EEENSA_ILi1EEESC_EEEEENS5_IJNSA_ILi128EEESF_NSA_ILi64EEEEEENS_6half_tENS5_IJlSC_lEEESI_SJ_NS4_8TiledMMAINS4_8MMA_AtomIJNS4_26SM100_MMA_F16BF16_2x1SM_SSISI_SI_fLi128ELi128ELNS4_4UMMA5MajorE0ELSO_0ELNSN_7ScaleInE0ELSP_0EEEEEENS4_6LayoutINS5_IJSC_SC_SC_EEENS5_IJNSA_ILi0EEESU_SU_EEEEENS5_IJNS4_10UnderscoreESX_SX_EEEEENS4_18SM100_TMA_2SM_LOADENS4_14ComposedLayoutINS4_7SwizzleILi3ELi4ELi3EEENS4_18smem_ptr_flag_bitsILi16EEENSS_INS5_IJNSA_ILi8EEESG_EEENS5_IJSG_SC_EEEEEEEvNS4_8identityES10_S1A_vS1B_EENS_8epilogue10collective18CollectiveEpilogueINS1D_23Sm100TmaWarpSpecializedILi4ELi2ELi16ELb1ELb0EEEJNS5_IJSG_SF_SG_EEENS5_IJNSS_ISG_SC_EENSS_INS5_IJNSA_ILi16EEESB_EEENS5_IJSC_SG_EEEEEEEESI_SJ_SI_SJ_NS1D_6fusion15FusionCallbacksIS1H_NS1P_13LinCombEltActINS1D_6thread4ReLuESI_fSI_fLNS_15FloatRoundStyleE2EEES1I_S1O_JEEENS4_5SM1004TMEM4LOAD26SM100_TMEM_LOAD_32dp32b16xENS4_13SM90_TMA_LOADENS11_INS12_ILi1ELi4ELi3EEES15_NSS_INS5_IJS16_S1K_EEENS5_IJS1K_SC_EEEEEEENS4_39AutoVectorizingCopyWithAssumedAlignmentILi128EEENS4_14SM90_TMA_STOREES26_S28_S28_EEEvvEEEEvNT_6ParamsE)
        .other          _ZN7cutlass13device_kernelINS_4gemm6kernel13GemmUniversalIN4cute5tupleIJiiiiEEENS1_10collective13CollectiveMmaINS1_35MainloopSm100TmaUmmaWarpSpecializedILi13ELi2ELi4ENS5_IJNS4_1CILi2EEENSA_ILi1EEESC_EEEEENS5_IJNSA_ILi128EEESF_NSA_ILi64EEEEEENS_6half_tENS5_IJlSC_lEEESI_SJ_NS4_8TiledMMAINS4_8MMA_AtomIJNS4_26SM100_MMA_F16BF16_2x1SM_SSISI_SI_fLi128ELi128ELNS4_4UMMA5MajorE0ELSO_0ELNSN_7ScaleInE0ELSP_0EEEEEENS4_6LayoutINS5_IJSC_SC_SC_EEENS5_IJNSA_ILi0EEESU_SU_EEEEENS5_IJNS4_10UnderscoreESX_SX_EEEEENS4_18SM100_TMA_2SM_LOADENS4_14ComposedLayoutINS4_7SwizzleILi3ELi4ELi3EEENS4_18smem_ptr_flag_bitsILi16EEENSS_INS5_IJNSA_ILi8EEESG_EEENS5_IJSG_SC_EEEEEEEvNS4_8identityES10_S1A_vS1B_EENS_8epilogue10collective18CollectiveEpilogueINS1D_23Sm100TmaWarpSpecializedILi4ELi2ELi16ELb1ELb0EEEJNS5_IJSG_SF_SG_EEENS5_IJNSS_ISG_SC_EENSS_INS5_IJNSA_ILi16EEESB_EEENS5_IJSC_SG_EEEEEEEESI_SJ_SI_SJ_NS1D_6fusion15FusionCallbacksIS1H_NS1P_13LinCombEltActINS1D_6thread4ReLuESI_fSI_fLNS_15FloatRoundStyleE2EEES1I_S1O_JEEENS4_5SM1004TMEM4LOAD26SM100_TMEM_LOAD_32dp32b16xENS4_13SM90_TMA_LOADENS11_INS12_ILi1ELi4ELi3EEES15_NSS_INS5_IJS16_S1K_EEENS5_IJS1K_SC_EEEEEEENS4_39AutoVectorizingCopyWithAssumedAlignmentILi128EEENS4_14SM90_TMA_STOREES26_S28_S28_EEEvvEEEEvNT_6ParamsE,@"STO_CUDA_ENTRY STV_DEFAULT"
_ZN7cutlass13device_kernelINS_4gemm6kernel13GemmUniversalIN4cute5tupleIJiiiiEEENS1_10collective13CollectiveMmaINS1_35MainloopSm100TmaUmmaWarpSpecializedILi13ELi2ELi4ENS5_IJNS4_1CILi2EEENSA_ILi1EEESC_EEEEENS5_IJNSA_ILi128EEESF_NSA_ILi64EEEEEENS_6half_tENS5_IJlSC_lEEESI_SJ_NS4_8TiledMMAINS4_8MMA_AtomIJNS4_26SM100_MMA_F16BF16_2x1SM_SSISI_SI_fLi128ELi128ELNS4_4UMMA5MajorE0ELSO_0ELNSN_7ScaleInE0ELSP_0EEEEEENS4_6LayoutINS5_IJSC_SC_SC_EEENS5_IJNSA_ILi0EEESU_SU_EEEEENS5_IJNS4_10UnderscoreESX_SX_EEEEENS4_18SM100_TMA_2SM_LOADENS4_14ComposedLayoutINS4_7SwizzleILi3ELi4ELi3EEENS4_18smem_ptr_flag_bitsILi16EEENSS_INS5_IJNSA_ILi8EEESG_EEENS5_IJSG_SC_EEEEEEEvNS4_8identityES10_S1A_vS1B_EENS_8epilogue10collective18CollectiveEpilogueINS1D_23Sm100TmaWarpSpecializedILi4ELi2ELi16ELb1ELb0EEEJNS5_IJSG_SF_SG_EEENS5_IJNSS_ISG_SC_EENSS_INS5_IJNSA_ILi16EEESB_EEENS5_IJSC_SG_EEEEEEEESI_SJ_SI_SJ_NS1D_6fusion15FusionCallbacksIS1H_NS1P_13LinCombEltActINS1D_6thread4ReLuESI_fSI_fLNS_15FloatRoundStyleE2EEES1I_S1O_JEEENS4_5SM1004TMEM4LOAD26SM100_TMEM_LOAD_32dp32b16xENS4_13SM90_TMA_LOADENS11_INS12_ILi1ELi4ELi3EEES15_NSS_INS5_IJS16_S1K_EEENS5_IJS1K_SC_EEEEEEENS4_39AutoVectorizingCopyWithAssumedAlignmentILi128EEENS4_14SM90_TMA_STOREES26_S28_S28_EEEvvEEEEvNT_6ParamsE:
[----:B------:R-:W1:Y:S01]  /*0000*/  LDC R1, c[0x0][0x37c] ;  /* 0x0000df00ff017b82 */ /* 0x000e620000000800 */
[----:B------:R-:W2:Y:S01]  /*0010*/  S2R R76, SR_TID.X ;  /* 0x00000000004c7919 */ /* 0x000ea20000002100 */
[----:B------:R-:W3:Y:S06]  /*0020*/  LDCU.64 UR8, c[0x0][0x890] ;  /* 0x00011200ff0877ac */ /* 0x000eec0008000a00 */
[----:B------:R-:W4:Y:S01]  /*0030*/  S2UR UR37, SR_CgaCtaId ;  /* 0x00000000002579c3 */ /* 0x000f220000008800 */
[----:B------:R-:W-:Y:S02]  /*0040*/  PRMT R63, RZ, 0x7610, R63 ;  /* 0x00007610ff3f7816 */ /* 0x000fe4000000003f */
[----:B------:R-:W-:Y:S01]  /*0050*/  ELECT P0, URZ, PT ;  /* 0x0000000000ff782f */ /* 0x000fe20003800000 */
[----:B------:R-:W1:Y:S01]  /*0060*/  LDCU.64 UR46, c[0x0][0x358] ;  /* 0x00006b00ff2e77ac */ /* 0x000e620008000a00 */
[----:B---3--:R-:W-:-:S04]  /*0070*/  UISETP.NE.U32.AND UP2, UPT, UR8, URZ, UPT ;  /* 0x000000ff0800728c */ /* 0x008fc8000bf45070 */
[----:B------:R-:W-:Y:S02]  /*0080*/  UISETP.NE.AND.EX UP2, UPT, UR9, URZ, UPT, UP2 ;  /* 0x000000ff0900728c */ /* 0x000fe4000bf45320 */
[----:B----4-:R-:W-:Y:S02]  /*0090*/  ULOP3.LUT UR5, UR37, 0x1, URZ, 0xc0, !UPT ;  /* 0x0000000125057892 */ /* 0x010fe4000f8ec0ff */
[----:B------:R-:W-:Y:S01]  /*00a0*/  ULOP3.LUT UR4, UR37, 0x1, URZ, 0x3c, !UPT ;  /* 0x0000000125047892 */ /* 0x000fe2000f8e3cff */
[----:B--2---:R-:W-:-:S05]  /*00b0*/  SHF.R.U32.HI R70, RZ, 0x5, R76 ;  /* 0x00000005ff467819 */ /* 0x004fca000001164c */
[----:B------:R-:W2:Y:S02]  /*00c0*/  SHFL.IDX PT, R0, R70, RZ, 0x1f ;  /* 0x00001fff46007589 */ /* 0x000ea400000e0000 */
[----:B--2---:R-:W-:Y:S01]  /*00d0*/  R2UR UR10, R0 ;  /* 0x00000000000a72ca */ /* 0x004fe200000e0000 */
[----:B-1----:R-:W-:Y:S05]  /*00e0*/  BRA.U UP2, `(.L_x_0) ;  /* 0x00000001022c7547 */ /* 0x002fea000b800000 */
[----:B------:R-:W1:Y:S02]  /*00f0*/  LDCU.64 UR6, c[0x0][0x888] ;  /* 0x00011100ff0677ac */ /* 0x000e640008000a00 */
[----:B-1----:R-:W-:-:S04]  /*0100*/  UISETP.NE.U32.AND UP0, UPT, UR6, URZ, UPT ;  /* 0x000000ff0600728c */ /* 0x002fc8000bf05070 */
[----:B------:R-:W-:-:S09]  /*0110*/  UISETP.NE.AND.EX UP0, UPT, UR7, URZ, UPT, UP0 ;  /* 0x000000ff0700728c */ /* 0x000fd2000bf05300 */
[----:B------:R-:W-:Y:S05]  /*0120*/  BRA.U !UP0, `(.L_x_1) ;  /* 0x0000000108107547 */ /* 0x000fea000b800000 */
[----:B------:R-:W1:Y:S02]  /*0130*/  LDC.64 R2, c[0x0][0x888] ;  /* 0x00022200ff027b82 */ /* 0x000e640000000a00 */
[----:B-1----:R1:W5:Y:S01]  /*0140*/  LDG.E R35, desc[UR46][R2.64] ;  /* 0x0000002e02237981 */ /* 0x002362000c1e1900 */
[----:B------:R-:W-:Y:S01]  /*0150*/  HFMA2 R63, -RZ, RZ, 0, 5.9604644775390625e-08 ;  /* 0x00000001ff3f7431 */ /* 0x000fe200000001ff */
[----:B------:R-:W-:Y:S05]  /*0160*/  BRA `(.L_x_0) ;  /* 0x00000000000c7947 */ /* 0x000fea0003800000 */
.L_x_1:
[----:B------:R-:W1:Y:S01]  /*0170*/  LDCU UR6, c[0x0][0x880] ;  /* 0x00011000ff0677ac */ /* 0x000e620008000800 */
[----:B------:R-:W-:Y:S01]  /*0180*/  HFMA2 R63, -RZ, RZ, 0, 5.9604644775390625e-08 ;  /* 0x00000001ff3f7431 */ /* 0x000fe200000001ff */
[----:B-1----:R-:W-:-:S07]  /*0190*/  MOV R35, UR6 ;  /* 0x0000000600237c02 */ /* 0x002fce0008000f00 */
.L_x_0:
[----:B------:R-:W2:Y:S02]  /*01a0*/  LDCU.64 UR6, c[0x0][0x8b0] ;  /* 0x00011600ff0677ac */ /* 0x000ea40008000a00 */
[----:B--2---:R-:W-:-:S04]  /*01b0*/  UISETP.NE.U32.AND UP0, UPT, UR6, URZ, UPT ;  /* 0x000000ff0600728c */ /* 0x004fc8000bf05070 */
[----:B------:R-:W-:-:S09]  /*01c0*/  UISETP.NE.AND.EX UP0, UPT, UR7, URZ, UPT, UP0 ;  /* 0x000000ff0700728c */ /* 0x000fd2000bf05300 */
[----:B------:R-:W-:Y:S05]  /*01d0*/  BRA.U UP0, `(.L_x_2) ;  /* 0x0000000100247547 */ /* 0x000fea000b800000 */
[----:B------:R-:W2:Y:S02]  /*01e0*/  LDCU.64 UR6, c[0x0][0x8a8] ;  /* 0x00011500ff0677ac */ /* 0x000ea40008000a00 */
[----:B--2---:R-:W-:-:S04]  /*01f0*/  UISETP.NE.U32.AND UP0, UPT, UR6, URZ, UPT ;  /* 0x000000ff0600728c */ /* 0x004fc8000bf05070 */
[----:B------:R-:W-:-:S09]  /*0200*/  UISETP.NE.AND.EX UP0, UPT, UR7, URZ, UPT, UP0 ;  /* 0x000000ff0700728c */ /* 0x000fd2000bf05300 */
[----:B------:R-:W-:Y:S05]  /*0210*/  BRA.U !UP0, `(.L_x_3) ;  /* 0x00000001080c7547 */ /* 0x000fea000b800000 */
[----:B------:R-:W2:Y:S02]  /*0220*/  LDC.64 R32, c[0x0][0x8a8] ;  /* 0x00022a00ff207b82 */ /* 0x000ea40000000a00 */
[----:B--2---:R2:W5:Y:S01]  /*0230*/  LDG.E R32, desc[UR46][R32.64] ;  /* 0x0000002e20207981 */ /* 0x004562000c1e1900 */
[----:B------:R-:W-:Y:S05]  /*0240*/  BRA `(.L_x_2) ;  /* 0x0000000000087947 */ /* 0x000fea0003800000 */
.L_x_3:
[----:B------:R-:W2:Y:S02]  /*0250*/  LDCU UR6, c[0x0][0x8a0] ;  /* 0x00011400ff0677ac */ /* 0x000ea40008000800 */
[----:B--2---:R-:W-:Y:S02]  /*0260*/  MOV R32, UR6 ;  /* 0x0000000600207c02 */ /* 0x004fe40008000f00 */
.L_x_2:
[----:B------:R-:W-:Y:S01]  /*0270*/  IMAD.U32 R0, RZ, RZ, UR10 ;  /* 0x0000000aff007e24 */ /* 0x000fe2000f8e00ff */
[----:B------:R-:W-:Y:S04]  /*0280*/  BSSY.RECONVERGENT B0, `(.L_x_4) ;  /* 0x000000c000007945 */ /* 0x000fe80003800200 */
[C---:B------:R-:W-:Y:S02]  /*0290*/  ISETP.NE.OR P2, PT, R0.reuse, 0x1, !P0 ;  /* 0x000000010000780c */ /* 0x040fe40004745670 */
[----:B------:R-:W-:-:S11]  /*02a0*/  ISETP.NE.OR P1, PT, R0, 0x3, !P0 ;  /* 0x000000030000780c */ /* 0x000fd60004725670 */
[----:B------:R-:W-:Y:S05]  /*02b0*/  @P2 BRA `(.L_x_5) ;  /* 0x0000000000202947 */ /* 0x000fea0003800000 */
[----:B------:R-:W3:Y:S02]  /*02c0*/  LDCU.64 UR6, c[0x0][0x348] ;  /* 0x00006900ff0677ac */ /* 0x000ee40008000a00 */
[----:B---3--:R-:W-:Y:S02]  /*02d0*/  UIADD3 UR12, UP1, UPT, UR6, 0x80, URZ ;  /* 0x00000080060c7890 */ /* 0x008fe4000ff3e0ff */
[----:B------:R-:W-:Y:S02]  /*02e0*/  UIADD3 UR6, UP0, UPT, UR6, 0x180, URZ ;  /* 0x0000018006067890 */ /* 0x000fe4000ff1e0ff */
[----:B------:R-:W-:Y:S02]  /*02f0*/  UIADD3.X UR13, UPT, UPT, URZ, UR7, URZ, UP1, !UPT ;  /* 0x00000007ff0d7290 */ /* 0x000fe40008ffe4ff */
[----:B------:R-:W-:-:S07]  /*0300*/  UIADD3.X UR7, UPT, UPT, URZ, UR7, URZ, UP0, !UPT ;  /* 0x00000007ff077290 */ /* 0x000fce00087fe4ff */
[----:B------:R3:W-:Y:S02]  /*0310*/  UTMACCTL.PF [UR12] ;  /* 0x000000000c0079b9 */ /* 0x0007e40008040000 */
[----:B------:R3:W-:Y:S02]  /*0320*/  UTMACCTL.PF [UR6] ;  /* 0x00000000060079b9 */ /* 0x0007e40008040000 */
[----:B---3--:R-:W-:Y:S01]  /*0330*/  NOP ;  /* 0x0000000000007918 */ /* 0x008fe20000000000 */
.L_x_5:
[----:B------:R-:W-:Y:S05]  /*0340*/  BSYNC.RECONVERGENT B0 ;  /* 0x0000000000007941 */ /* 0x000fea0003800200 */
.L_x_4:
[----:B------:R-:W-:Y:S04]  /*0350*/  BSSY.RECONVERGENT B0, `(.L_x_6) ;  /* 0x000000a000007945 */ /* 0x000fe80003800200 */
        /* <DEDUP_REMOVED lines=9> */
.L_x_7:
[----:B------:R-:W-:Y:S05]  /*03f0*/  BSYNC.RECONVERGENT B0 ;  /* 0x0000000000007941 */ /* 0x000fea0003800200 */
.L_x_6:
[----:B------:R-:W3:Y:S01]  /*0400*/  LDCU.64 UR6, c[0x0][0x888] ;  /* 0x00011100ff0677ac */ /* 0x000ee20008000a00 */
[----:B------:R-:W-:Y:S02]  /*0410*/  UISETP.EQ.U32.AND UP1, UPT, UR8, URZ, UPT ;  /* 0x000000ff0800728c */ /* 0x000fe4000bf22070 */
[----:B------:R-:W-:Y:S02]  /*0420*/  UPLOP3.LUT UP5, UPT, UPT, UPT, UPT, 0x40, 0x4 ;  /* 0x000000000004789c */ /* 0x000fe40003fae870 */
[----:B---3--:R-:W-:-:S04]  /*0430*/  UISETP.NE.U32.AND UP0, UPT, UR6, URZ, UPT ;  /* 0x000000ff0600728c */ /* 0x008fc8000bf05070 */
[----:B------:R-:W-:-:S04]  /*0440*/  UISETP.NE.AND.EX UP0, UPT, UR7, URZ, UPT, UP0 ;  /* 0x000000ff0700728c */ /* 0x000fc8000bf05300 */
[----:B------:R-:W-:-:S04]  /*0450*/  UISETP.EQ.OR.EX UP3, UPT, UR9, URZ, !UP0, UP1 ;  /* 0x000000ff0900728c */ /* 0x000fc8000c762710 */
[----:B------:R-:W-:-:S05]  /*0460*/  UP2UR UR48, UPR, URZ, 0x8 ;  /* 0x00000008ff307883 */ /* 0x000fca0008000000 */
[----:B------:R-:W-:Y:S07]  /*0470*/  BRA.U !UP3, `(.L_x_8) ;  /* 0x000000010b147547 */ /* 0x000fee000b800000 */
[----:B------:R-:W-:Y:S01]  /*0480*/  PLOP3.LUT P2, PT, PT, PT, UP2, 0x80, 0x8 ;  /* 0x000000000008781c */ /* 0x000fe20003f4f028 */
[----:B------:R-:W-:-:S12]  /*0490*/  UPLOP3.LUT UP5, UPT, UPT, UPT, UP0, 0x40, 0x4 ;  /* 0x000000000004789c */ /* 0x000fd80003fae800 */
[----:B-----5:R-:W-:-:S13]  /*04a0*/  @!P2 FSETP.EQ.AND P1, PT, R35, RZ, PT ;  /* 0x000000ff2300a20b */ /* 0x020fda0003f22000 */
[----:B------:R-:W-:Y:S01]  /*04b0*/  @!P2 VOTEU.ANY UP1, P1 ;  /* 0x0000000000ffa886 */ /* 0x000fe20000820100 */
[----:B------:R-:W-:-:S11]  /*04c0*/  @!UP2 UPLOP3.LUT UP5, UPT, UPT, UPT, UP1, 0x80, 0x8 ;  /* 0x000000000008a89c */ /* 0x000fd60003faf010 */
.L_x_8:
[----:B------:R-:W3:Y:S01]  /*04d0*/  SHFL.IDX PT, R0, R70, RZ, 0x1f ;  /* 0x00001fff46007589 */ /* 0x000ee200000e0000 */
[----:B------:R-:W-:-:S04]  /*04e0*/  UISETP.NE.AND UP1, UPT, UR10, 0x2, UPT ;  /* 0x000000020a00788c */ /* 0x000fc8000bf25270 */
[----:B------:R-:W-:Y:S02]  /*04f0*/  UISETP.EQ.AND UP2, UPT, UR5, URZ, !UP1 ;  /* 0x000000ff0500728c */ /* 0x000fe4000cf42270 */
[----:B------:R-:W-:-:S04]  /*0500*/  USEL UR6, URZ, 0x1, UP1 ;  /* 0x00000001ff067887 */ /* 0x000fc80008800000 */
[----:B------:R-:W-:Y:S02]  /*0510*/  PLOP3.LUT P5, PT, P0, PT, UP2, 0x80, 0x8 ;  /* 0x000000000008781c */ /* 0x000fe400007af028 */
[----:B---3--:R-:W-:-:S13]  /*0520*/  ISETP.NE.AND P1, PT, R0, RZ, PT ;  /* 0x000000ff0000720c */ /* 0x008fda0003f25270 */
[----:B------:R-:W-:Y:S05]  /*0530*/  @P1 BRA `(.L_x_9) ;  /* 0x0000000000981947 */ /* 0x000fea0003800000 */
[----:B------:R-:W-:Y:S01]  /*0540*/  ELECT P1, URZ, PT ;  /* 0x0000000000ff782f */ /* 0x000fe20003820000 */
[----:B------:R-:W-:-:S12]  /*0550*/  BSSY.RECONVERGENT B0, `(.L_x_9) ;  /* 0x0000024000007945 */ /* 0x000fd80003800200 */
[----:B------:R-:W-:Y:S05]  /*0560*/  @!P1 BRA `(.L_x_10) ;  /* 0x0000000000889947 */ /* 0x000fea0003800000 */
[----:B------:R-:W-:Y:S01]  /*0570*/  UMOV UR8, 0x400 ;  /* 0x0000040000087882 */ /* 0x000fe20000000000 */
[----:B------:R-:W-:Y:S01]  /*0580*/  UMOV UR7, 0x1 ;  /* 0x0000000100077882 */ /* 0x000fe20000000000 */
[----:B------:R-:W-:Y:S02]  /*0590*/  ULEA UR8, UR37, UR8, 0x18 ;  /* 0x0000000825087291 */ /* 0x000fe4000f8ec0ff */
[----:B------:R-:W-:-:S04]  /*05a0*/  UIADD3 UR12, UPT, UPT, -UR7, 0x100000, URZ ;  /* 0x00100000070c7890 */ /* 0x000fc8000fffe1ff */
[----:B------:R-:W-:Y:S02]  /*05b0*/  USHF.L.U32 UR13, UR12, 0xb, URZ ;  /* 0x0000000b0c0d7899 */ /* 0x000fe400080006ff */
[----:B------:R-:W-:Y:S01]  /*05c0*/  USHF.L.U32 UR12, UR12, 0x1, URZ ;  /* 0x000000010c0c7899 */ /* 0x000fe200080006ff */
[----:B------:R-:W3:Y:S11]  /*05d0*/  FENCE.VIEW.ASYNC.S ;  /* 0x00000000000073c6 */ /* 0x000ef60000000000 */
[----:B---3--:R3:W4:Y:S01]  /*05e0*/  SYNCS.EXCH.64 URZ, [UR8], UR12 ;  /* 0x0000000c08ff75b2 */ /* 0x0087220008000100 */
[----:B------:R3:W1:Y:S01]  /*05f0*/  SYNCS.EXCH.64 URZ, [UR8+0x68], UR12 ;  /* 0x0000680c08ff75b2 */ /* 0x0006620008000100 */
        /* <DEDUP_REMOVED lines=23> */
[----:B------:R3:W1:Y:S02]  /*0770*/  SYNCS.EXCH.64 URZ, [UR8+0xc8], UR12 ;  /* 0x0000c80c08ff75b2 */ /* 0x0006640008000100 */
[----:B---34-:R-:W-:Y:S01]  /*0780*/  NOP ;  /* 0x0000000000007918 */ /* 0x018fe20000000000 */
.L_x_10:
[----:B------:R-:W-:Y:S05]  /*0790*/  BSYNC.RECONVERGENT B0 ;  /* 0x0000000000007941 */ /* 0x000fea0003800200 */
.L_x_9:
[----:B------:R-:W3:Y:S01]  /*07a0*/  SHFL.IDX PT, R0, R70, RZ, 0x1f ;  /* 0x00001fff46007589 */ /* 0x000ee200000e0000 */
[----:B------:R-:W-:Y:S01]  /*07b0*/  NOP ;  /* 0x0000000000007918 */ /* 0x000fe20000000000 */
[----:B---3--:R-:W-:-:S13]  /*07c0*/  ISETP.NE.AND P1, PT, R0, 0x1, PT ;  /* 0x000000010000780c */ /* 0x008fda0003f25270 */
[----:B------:R-:W-:Y:S05]  /*07d0*/  @P1 BRA `(.L_x_11) ;  /* 0x0000000000541947 */ /* 0x000fea0003800000 */
[----:B------:R-:W-:Y:S01]  /*07e0*/  UMOV UR9, 0x400 ;  /* 0x0000040000097882 */ /* 0x000fe20000000000 */
[----:B------:R-:W-:Y:S01]  /*07f0*/  UMOV UR8, 0x20 ;  /* 0x0000002000087882 */ /* 0x000fe20000000000 */
[----:B------:R-:W-:Y:S01]  /*0800*/  UMOV UR7, 0x80 ;  /* 0x0000008000077882 */ /* 0x000fe20000000000 */
[----:B------:R-:W-:Y:S02]  /*0810*/  ULEA UR9, UR37, UR9, 0x18 ;  /* 0x0000000925097291 */ /* 0x000fe4000f8ec0ff */
[----:B------:R-:W-:-:S04]  /*0820*/  UIADD3 UR12, UPT, UPT, -UR8, 0x100000, URZ ;  /* 0x00100000080c7890 */ /* 0x000fc8000fffe1ff */
[----:B------:R-:W-:Y:S02]  /*0830*/  USHF.L.U32 UR13, UR12, 0xb, URZ ;  /* 0x0000000b0c0d7899 */ /* 0x000fe400080006ff */
[----:B------:R-:W-:Y:S02]  /*0840*/  USHF.L.U32 UR12, UR12, 0x1, URZ ;  /* 0x000000010c0c7899 */ /* 0x000fe400080006ff */
[----:B------:R-:W-:-:S04]  /*0850*/  UIADD3 UR14, UPT, UPT, -UR7, 0x100000, URZ ;  /* 0x00100000070e7890 */ /* 0x000fc8000fffe1ff */
[----:B------:R-:W-:Y:S02]  /*0860*/  USHF.L.U32 UR15, UR14, 0xb, URZ ;  /* 0x0000000b0e0f7899 */ /* 0x000fe400080006ff */
[----:B------:R-:W-:Y:S01]  /*0870*/  USHF.L.U32 UR14, UR14, 0x1, URZ ;  /* 0x000000010e0e7899 */ /* 0x000fe200080006ff */
[----:B------:R-:W-:Y:S01]  /*0880*/  ELECT P1, URZ, PT ;  /* 0x0000000000ff782f */ /* 0x000fe20003820000 */
[----:B------:R-:W3:Y:S02]  /*0890*/  FENCE.VIEW.ASYNC.S ;  /* 0x00000000000073c6 */ /* 0x000ee40000000000 */
[----:B---3--:R3:W4:Y:S08]  /*08a0*/  SYNCS.EXCH.64 URZ, [UR9+0xd0], UR12 ;  /* 0x0000d00c09ff75b2 */ /* 0x0087300008000100 */
[----:B------:R3:W1:Y:S01]  /*08b0*/  SYNCS.EXCH.64 URZ, [UR9+0xf0], UR14 ;  /* 0x0000f00e09ff75b2 */ /* 0x0006620008000100 */
[----:B------:R3:W1:Y:S01]  /*08c0*/  SYNCS.EXCH.64 URZ, [UR9+0xd8], UR12 ;  /* 0x0000d80c09ff75b2 */ /* 0x0006620008000100 */
[----:B------:R3:W1:Y:S01]  /*08d0*/  SYNCS.EXCH.64 URZ, [UR9+0xf8], UR14 ;  /* 0x0000f80e09ff75b2 */ /* 0x0006620008000100 */
[----:B------:R3:W1:Y:S01]  /*08e0*/  SYNCS.EXCH.64 URZ, [UR9+0xe0], UR12 ;  /* 0x0000e00c09ff75b2 */ /* 0x0006620008000100 */
[----:B------:R3:W1:Y:S01]  /*08f0*/  SYNCS.EXCH.64 URZ, [UR9+0x100], UR14 ;  /* 0x0001000e09ff75b2 */ /* 0x0006620008000100 */
[----:B------:R3:W1:Y:S01]  /*0900*/  SYNCS.EXCH.64 URZ, [UR9+0xe8], UR12 ;  /* 0x0000e80c09ff75b2 */ /* 0x0006620008000100 */
[----:B------:R3:W1:Y:S01]  /*0910*/  SYNCS.EXCH.64 URZ, [UR9+0x108], UR14 ;  /* 0x0001080e09ff75b2 */ /* 0x0006620008000100 */
[----:B------:R-:W-:Y:S01]  /*0920*/  NOP ;  /* 0x0000000000007918 */ /* 0x000fe20000000000 */
.L_x_11:
[----:B------:R-:W2:Y:S01]  /*0930*/  SHFL.IDX PT, R0, R70, RZ, 0x1f ;  /* 0x00001fff46007589 */ /* 0x000ea200000e0000 */
[----:B------:R-:W-:Y:S01]  /*0940*/  NOP ;  /* 0x0000000000007918 */ /* 0x000fe20000000000 */
[----:B--2---:R-:W-:-:S13]  /*0950*/  ISETP.NE.AND P1, PT, R0, 0x3, PT ;  /* 0x000000030000780c */ /* 0x004fda0003f25270 */
[----:B------:R-:W-:Y:S05]  /*0960*/  @P1 BRA `(.L_x_12) ;  /* 0x00000000002c1947 */ /* 0x000fea0003800000 */
[----:B------:R-:W-:Y:S01]  /*0970*/  UMOV UR8, 0x400 ;  /* 0x0000040000087882 */ /* 0x000fe20000000000 */
[----:B------:R-:W-:Y:S01]  /*0980*/  UMOV UR7, 0x20 ;  /* 0x0000002000077882 */ /* 0x000fe20000000000 */
[----:B------:R-:W-:Y:S02]  /*0990*/  ULEA UR8, UR37, UR8, 0x18 ;  /* 0x0000000825087291 */ /* 0x000fe4000f8ec0ff */
[----:B---3--:R-:W-:-:S04]  /*09a0*/  UIADD3 UR12, UPT, UPT, -UR7, 0x100000, URZ ;  /* 0x00100000070c7890 */ /* 0x008fc8000fffe1ff */
[----:B------:R-:W-:Y:S02]  /*09b0*/  USHF.L.U32 UR13, UR12, 0xb, URZ ;  /* 0x0000000b0c0d7899 */ /* 0x000fe400080006ff */
[----:B------:R-:W-:Y:S01]  /*09c0*/  USHF.L.U32 UR12, UR12, 0x1, URZ ;  /* 0x000000010c0c7899 */ /* 0x000fe200080006ff */
[----:B------:R-:W-:Y:S01]  /*09d0*/  ELECT P1, URZ, PT ;  /* 0x0000000000ff782f */ /* 0x000fe20003820000 */
[----:B------:R-:W2:Y:S10]  /*09e0*/  FENCE.VIEW.ASYNC.S ;  /* 0x00000000000073c6 */ /* 0x000eb40000000000 */
[----:B--2---:R2:W3:Y:S01]  /*09f0*/  SYNCS.EXCH.64 URZ, [UR8+0x110], UR12 ;  /* 0x0001100c08ff75b2 */ /* 0x0044e20008000100 */
[----:B------:R2:W1:Y:S01]  /*0a00*/  SYNCS.EXCH.64 URZ, [UR8+0x118], UR12 ;  /* 0x0001180c08ff75b2 */ /* 0x0004620008000100 */
[----:B------:R-:W-:Y:S01]  /*0a10*/  NOP ;  /* 0x0000000000007918 */ /* 0x000fe20000000000 */
.L_x_12:
[----:B------:R-:W4:Y:S01]  /*0a20*/  SHFL.IDX PT, R0, R70, RZ, 0x1f ;  /* 0x00001fff46007589 */ /* 0x000f2200000e0000 */
[----:B------:R-:W-:Y:S01]  /*0a30*/  NOP ;  /* 0x0000000000007918 */ /* 0x000fe20000000000 */
[----:B----4-:R-:W-:-:S13]  /*0a40*/  ISETP.NE.AND P1, PT, R0, 0x4, PT ;  /* 0x000000040000780c */ /* 0x010fda0003f25270 */
[----:B------:R-:W-:Y:S05]  /*0a50*/  @P1 BRA `(.L_x_13) ;  /* 0x0000000000481947 */ /* 0x000fea0003800000 */
[----:B---3--:R-:W-:Y:S01]  /*0a60*/  UMOV UR9, 0x1a0 ;  /* 0x000001a000097882 */ /* 0x008fe20000000000 */
[----:B--2---:R-:W-:Y:S01]  /*0a70*/  UMOV UR8, 0x400 ;  /* 0x0000040000087882 */ /* 0x004fe20000000000 */
[----:B------:R-:W-:Y:S01]  /*0a80*/  USEL UR9, UR9, 0x1e0, UP5 ;  /* 0x000001e009097887 */ /* 0x000fe2000a800000 */
        /* <DEDUP_REMOVED lines=9> */
[----:B------:R-:W2:Y:S02]  /*0b20*/  FENCE.VIEW.ASYNC.S ;  /* 0x00000000000073c6 */ /* 0x000ea40000000000 */
[----:B--2---:R4:W2:Y:S08]  /*0b30*/  SYNCS.EXCH.64 URZ, [UR8+0x120], UR12 ;  /* 0x0001200c08ff75b2 */ /* 0x0048b00008000100 */
[----:B------:R4:W3:Y:S01]  /*0b40*/  SYNCS.EXCH.64 URZ, [UR8+0x130], UR14 ;  /* 0x0001300e08ff75b2 */ /* 0x0008e20008000100 */
[----:B------:R4:W1:Y:S01]  /*0b50*/  SYNCS.EXCH.64 URZ, [UR8+0x128], UR12 ;  /* 0x0001280c08ff75b2 */ /* 0x0008620008000100 */
[----:B------:R4:W1:Y:S02]  /*0b60*/  SYNCS.EXCH.64 URZ, [UR8+0x138], UR14 ;  /* 0x0001380e08ff75b2 */ /* 0x0008640008000100 */
[----:B----4-:R-:W-:Y:S01]  /*0b70*/  NOP ;  /* 0x0000000000007918 */ /* 0x010fe20000000000 */
.L_x_13:
[----:B------:R-:W4:Y:S01]  /*0b80*/  SHFL.IDX PT, R0, R70, RZ, 0x1f ;  /* 0x00001fff46007589 */ /* 0x000f2200000e0000 */
[----:B------:R-:W-:Y:S01]  /*0b90*/  NOP ;  /* 0x0000000000007918 */ /* 0x000fe20000000000 */
[----:B----4-:R-:W-:-:S13]  /*0ba0*/  ISETP.NE.AND P1, PT, R0, 0x5, PT ;  /* 0x000000050000780c */ /* 0x010fda0003f25270 */
[----:B------:R-:W-:Y:S05]  /*0bb0*/  @P1 BRA `(.L_x_14) ;  /* 0x0000000000541947 */ /* 0x000fea0003800000 */
[----:B---3--:R-:W-:Y:S01]  /*0bc0*/  UMOV UR9, 0x400 ;  /* 0x0000040000097882 */ /* 0x008fe20000000000 */
[----:B--2---:R-:W-:Y:S01]  /*0bd0*/  UMOV UR8, 0x1 ;  /* 0x0000000100087882 */ /* 0x004fe20000000000 */
        /* <DEDUP_REMOVED lines=13> */
[----:B------:R4:W1:Y:S01]  /*0cb0*/  SYNCS.EXCH.64 URZ, [UR9+0x168], UR14 ;  /* 0x0001680e09ff75b2 */ /* 0x0008620008000100 */
[----:B------:R4:W1:Y:S01]  /*0cc0*/  SYNCS.EXCH.64 URZ, [UR9+0x150], UR12 ;  /* 0x0001500c09ff75b2 */ /* 0x0008620008000100 */
[----:B------:R4:W1:Y:S01]  /*0cd0*/  SYNCS.EXCH.64 URZ, [UR9+0x170], UR14 ;  /* 0x0001700e09ff75b2 */ /* 0x0008620008000100 */
[----:B------:R4:W1:Y:S01]  /*0ce0*/  SYNCS.EXCH.64 URZ, [UR9+0x158], UR12 ;  /* 0x0001580c09ff75b2 */ /* 0x0008620008000100 */
[----:B------:R4:W1:Y:S02]  /*0cf0*/  SYNCS.EXCH.64 URZ, [UR9+0x178], UR14 ;  /* 0x0001780e09ff75b2 */ /* 0x0008640008000100 */
[----:B----4-:R-:W-:Y:S01]  /*0d00*/  NOP ;  /* 0x0000000000007918 */ /* 0x010fe20000000000 */
.L_x_14:
[----:B------:R-:W4:Y:S01]  /*0d10*/  SHFL.IDX PT, R0, R70, RZ, 0x1f ;  /* 0x00001fff46007589 */ /* 0x000f2200000e0000 */
[----:B------:R-:W-:Y:S01]  /*0d20*/  ISETP.NE.OR P0, PT, RZ, UR10, !P0 ;  /* 0x0000000aff007c0c */ /* 0x000fe2000c705670 */
[----:B------:R-:W-:Y:S01]  /*0d30*/  NOP ;  /* 0x0000000000007918 */ /* 0x000fe20000000000 */
[----:B----4-:R-:W-:-:S13]  /*0d40*/  ISETP.NE.AND P1, PT, R0, 0x3, PT ;  /* 0x000000030000780c */ /* 0x010fda0003f25270 */
[----:B------:R-:W-:Y:S05]  /*0d50*/  @P1 BRA `(.L_x_15) ;  /* 0x0000000000341947 */ /* 0x000fea0003800000 */
[----:B--2---:R-:W-:Y:S01]  /*0d60*/  UMOV UR8, 0x400 ;  /* 0x0000040000087882 */ /* 0x004fe20000000000 */
[----:B------:R-:W-:Y:S01]  /*0d70*/  UMOV UR7, 0x20 ;  /* 0x0000002000077882 */ /* 0x000fe20000000000 */
[----:B------:R-:W-:Y:S02]  /*0d80*/  ULEA UR8, UR37, UR8, 0x18 ;  /* 0x0000000825087291 */ /* 0x000fe4000f8ec0ff */
[----:B---3--:R-:W-:-:S04]  /*0d90*/  UIADD3 UR12, UPT, UPT, -UR7, 0x100000, URZ ;  /* 0x00100000070c7890 */ /* 0x008fc8000fffe1ff */
[----:B------:R-:W-:Y:S02]  /*0da0*/  USHF.L.U32 UR13, UR12, 0xb, URZ ;  /* 0x0000000b0c0d7899 */ /* 0x000fe400080006ff */
[----:B------:R-:W-:Y:S01]  /*0db0*/  USHF.L.U32 UR12, UR12, 0x1, URZ ;  /* 0x000000010c0c7899 */ /* 0x000fe200080006ff */
[----:B------:R-:W-:Y:S01]  /*0dc0*/  ELECT P1, URZ, PT ;  /* 0x0000000000ff782f */ /* 0x000fe20003820000 */
[----:B------:R-:W2:Y:S10]  /*0dd0*/  FENCE.VIEW.ASYNC.S ;  /* 0x00000000000073c6 */ /* 0x000eb40000000000 */
[----:B--2---:R4:W2:Y:S01]  /*0de0*/  SYNCS.EXCH.64 URZ, [UR8+0x180], UR12 ;  /* 0x0001800c08ff75b2 */ /* 0x0048a20008000100 */
[----:B------:R4:W3:Y:S01]  /*0df0*/  SYNCS.EXCH.64 URZ, [UR8+0x190], UR12 ;  /* 0x0001900c08ff75b2 */ /* 0x0008e20008000100 */
[----:B------:R4:W1:Y:S01]  /*0e00*/  SYNCS.EXCH.64 URZ, [UR8+0x188], UR12 ;  /* 0x0001880c08ff75b2 */ /* 0x0008620008000100 */
[----:B------:R4:W1:Y:S02]  /*0e10*/  SYNCS.EXCH.64 URZ, [UR8+0x198], UR12 ;  /* 0x0001980c08ff75b2 */ /* 0x0008640008000100 */
[----:B----4-:R-:W-:Y:S01]  /*0e20*/  NOP ;  /* 0x0000000000007918 */ /* 0x010fe20000000000 */
.L_x_15:
[----:B------:R-:W-:Y:S01]  /*0e30*/  VOTEU.ALL UP1, P0 ;  /* 0x0000000000ff7886 */ /* 0x000fe20000020000 */
[----:B--2---:R-:W2:Y:S01]  /*0e40*/  LDCU UR8, c[0x0][0x36c] ;  /* 0x00006d80ff0877ac */ /* 0x004ea20008000800 */
[----:B------:R-:W-:Y:S01]  /*0e50*/  NOP ;  /* 0x0000000000007918 */ /* 0x000fe20000000000 */
[----:B------:R-:W-:Y:S01]  /*0e60*/  LOP3.LUT R10, R76, 0x1f, RZ, 0xc0, !PT ;  /* 0x0000001f4c0a7812 */ /* 0x000fe200078ec0ff */
[----:B---3--:R-:W-:Y:S01]  /*0e70*/  UMOV UR12, 0x20 ;  /* 0x00000020000c7882 */ /* 0x008fe20000000000 */
[----:B------:R-:W-:Y:S01]  /*0e80*/  @!UP1 UMOV UR7, 0x400 ;  /* 0x0000040000079882 */ /* 0x000fe20000000000 */
[----:B------:R-:W-:-:S04]  /*0e90*/  @!UP1 UIADD3 UR12, UPT, UPT, -UR12, 0x100000, URZ ;  /* 0x001000000c0c9890 */ /* 0x000fc8000fffe1ff */
[----:B------:R-:W-:Y:S02]  /*0ea0*/  @!UP1 USHF.L.U32 UR13, UR12, 0xb, URZ ;  /* 0x0000000b0c0d9899 */ /* 0x000fe400080006ff */
[----:B------:R-:W-:Y:S02]  /*0eb0*/  @!UP1 USHF.L.U32 UR12, UR12, 0x1, URZ ;  /* 0x000000010c0c9899 */ /* 0x000fe400080006ff */
[----:B------:R-:W-:Y:S01]  /*0ec0*/  @!UP1 ULEA UR7, UR37, UR7, 0x18 ;  /* 0x0000000725079291 */ /* 0x000fe2000f8ec0ff */
[----:B------:R-:W-:Y:S01]  /*0ed0*/  VOTEU.ALL UP1, P0 ;  /* 0x0000000000ff7886 */ /* 0x000fe20000020000 */
[----:B------:R-:W-:Y:S01]  /*0ee0*/  UISETP.NE.AND UP4, UPT, UR10, URZ, UPT ;  /* 0x000000ff0a00728c */ /* 0x000fe2000bf85270 */
[----:B------:R-:W3:Y:S09]  /*0ef0*/  FENCE.VIEW.ASYNC.S ;  /* 0x00000000000073c6 */ /* 0x000ef20000000000 */
[----:B---3--:R3:W4:Y:S01]  /*0f00*/  @!UP1 SYNCS.EXCH.64 URZ, [UR7+0x1a0], UR12 ;  /* 0x0001a00c07ff95b2 */ /* 0x0087220008000100 */
[----:B--2---:R-:W-:-:S09]  /*0f10*/  UISETP.EQ.U32.AND UP1, UPT, UR8, 0x1, UPT ;  /* 0x000000010800788c */ /* 0x004fd2000bf22070 */
[----:B------:R-:W-:Y:S05]  /*0f20*/  BRA.U !UP1, `(.L_x_16) ;  /* 0x0000000109087547 */ /* 0x000fea000b800000 */
[----:B-1--4-:R-:W-:Y:S01]  /*0f30*/  UCGABAR_ARV ;  /* 0x00000000000079c7 */ /* 0x012fe20008000000 */
[----:B------:R-:W-:Y:S05]  /*0f40*/  BRA `(.L_x_17) ;  /* 0x0000000000047947 */ /* 0x000fea0003800000 */
.L_x_16:
[----:B-1--4-:R-:W-:Y:S01]  /*0f50*/  NOP ;  /* 0x0000000000007918 */ /* 0x012fe20000000000 */
.L_x_17:
[----:B------:R-:W1:Y:S01]  /*0f60*/  S2R R11, SR_CTAID.X ;  /* 0x00000000000b7919 */ /* 0x000e620000002500 */
[----:B------:R-:W-:-:S05]  /*0f70*/  CS2R.32 R64, SR_CgaSize ;  /* 0x0000000000407805 */ /* 0x000fca0000008a00 */
[----:B------:R-:W-:-:S05]  /*0f80*/  IMAD R64, R64, -0xa0, RZ ;  /* 0xffffff6040407824 */ /* 0x000fca00078e02ff */
[----:B------:R-:W-:-:S14]  /*0f90*/  R2UR UR8, R64 ;  /* 0x00000000400872ca */ /* 0x000fdc00000e0000 */
[----:B------:R-:W2:Y:S01]  /*0fa0*/  LDCU UR8, c[0x0][UR8+0x2b0] ;  /* 0x00005600080877ac */ /* 0x000ea20008000800 */
[----:B------:R-:W-:-:S05]  /*0fb0*/  CS2R.32 R0, SR_CgaSize ;  /* 0x0000000000007805 */ /* 0x000fca0000008a00 */
[----:B------:R-:W-:-:S06]  /*0fc0*/  IMAD R0, R0, -0xa0, RZ ;  /* 0xffffff6000007824 */ /* 0x000fcc00078e02ff */
[----:B------:R-:W4:Y:S01]  /*0fd0*/  LDC R0, c[0x0][R0+0x2a0] ;  /* 0x0000a80000007b82 */ /* 0x000f220000000800 */
[----:B------:R-:W-:Y:S01]  /*0fe0*/  PRMT R8, RZ, 0x7610, R8 ;  /* 0x00007610ff087816 */ /* 0x000fe20000000008 */
[----:B------:R-:W2:Y:S01]  /*0ff0*/  S2R R20, SR_CTAID.Y ;  /* 0x0000000000147919 */ /* 0x000ea20000002600 */
[----:B------:R-:W-:-:S05]  /*1000*/  CS2R.32 R64, SR_CgaSize ;  /* 0x0000000000407805 */ /* 0x000fca0000008a00 */
[----:B------:R-:W-:-:S05]  /*1010*/  IMAD R64, R64, -0xa0, RZ ;  /* 0xffffff6040407824 */ /* 0x000fca00078e02ff */
[----:B---3--:R-:W-:-:S14]  /*1020*/  R2UR UR7, R64 ;  /* 0x00000000400772ca */ /* 0x008fdc00000e0000 */
[----:B------:R-:W3:Y:S01]  /*1030*/  LDCU UR7, c[0x0][UR7+0x2b4] ;  /* 0x00005680070777ac */ /* 0x000ee20008000800 */
[----:B------:R-:W-:Y:S01]  /*1040*/  UISETP.NE.AND UP2, UPT, UR10, 0x2, UPT ;  /* 0x000000020a00788c */ /* 0x000fe2000bf45270 */
[----:B------:R-:W2:Y:S01]  /*1050*/  LDC R9, c[0x0][0xb24] ;  /* 0x0002c900ff097b82 */ /* 0x000ea20000000800 */
[----:B------:R-:W-:-:S05]  /*1060*/  CS2R.32 R62, SR_CgaSize ;  /* 0x00000000003e7805 */ /* 0x000fca0000008a00 */
[----:B------:R-:W-:-:S06]  /*1070*/  IMAD R62, R62, -0xa0, RZ ;  /* 0xffffff603e3e7824 */ /* 0x000fcc00078e02ff */
[----:B------:R-:W4:Y:S08]  /*1080*/  LDC R62, c[0x0][R62+0x2a4] ;  /* 0x0000a9003e3e7b82 */ /* 0x000f300000000800 */
[----:B------:R-:W4:Y:S01]  /*1090*/  LDC R26, c[0x0][0xb24] ;  /* 0x0002c900ff1a7b82 */ /* 0x000f220000000800 */
[----:B-1----:R-:W-:Y:S01]  /*10a0*/  I2FP.F32.U32 R4, R11 ;  /* 0x0000000b00047245 */ /* 0x002fe20000201000 */
[----:B------:R-:W-:-:S06]  /*10b0*/  IMAD.MOV.U32 R21, RZ, RZ, R11 ;  /* 0x000000ffff157224 */ /* 0x000fcc00078e000b */
[----:B------:R-:W1:Y:S01]  /*10c0*/  S2UR UR36, SR_CTAID.Z ;  /* 0x00000000002479c3 */ /* 0x000e620000002700 */
[----:B--2---:R-:W-:Y:S02]  /*10d0*/  ISETP.GE.AND P0, PT, R9, 0x1, PT ;  /* 0x000000010900780c */ /* 0x004fe40003f06270 */
[----:B------:R-:W-:Y:S01]  /*10e0*/  I2FP.F32.U32 R2, R20 ;  /* 0x0000001400027245 */ /* 0x000fe20000201000 */
[----:B------:R-:W-:-:S04]  /*10f0*/  FMUL R4, R4, UR8 ;  /* 0x0000000804047c20 */ /* 0x000fc80008400000 */
[----:B---3--:R-:W-:Y:S01]  /*1100*/  FMUL R2, R2, UR7 ;  /* 0x0000000702027c20 */ /* 0x008fe20008400000 */
[----:B------:R-:W2:Y:S01]  /*1110*/  F2I.U32.TRUNC.NTZ R64, R4 ;  /* 0x0000000400407305 */ /* 0x000ea2000020f000 */
[----:B------:R-:W3:Y:S07]  /*1120*/  LDCU UR7, c[0x0][0xb30] ;  /* 0x00016600ff0777ac */ /* 0x000eee0008000800 */
[----:B------:R-:W1:Y:S01]  /*1130*/  F2I.U32.TRUNC.NTZ R3, R2 ;  /* 0x0000000200037305 */ /* 0x000e62000020f000 */
[----:B--2---:R-:W-:-:S04]  /*1140*/  IMAD.MOV R64, RZ, RZ, -R64 ;  /* 0x000000ffff407224 */ /* 0x004fc800078e0a40 */
[----:B----4-:R-:W-:Y:S01]  /*1150*/  IMAD R64, R0, R64, R11 ;  /* 0x0000004000407224 */ /* 0x010fe200078e020b */
[----:B------:R-:W-:Y:S01]  /*1160*/  PRMT R0, RZ, 0x7610, R0 ;  /* 0x00007610ff007816 */ /* 0x000fe20000000000 */
[----:B---3--:R-:W-:Y:S01]  /*1170*/  UISETP.NE.AND UP3, UPT, UR7, 0x1, UPT ;  /* 0x000000010700788c */ /* 0x008fe2000bf65270 */
[----:B-1----:R-:W-:-:S05]  /*1180*/  IADD3 R3, PT, PT, -R3, RZ, RZ ;  /* 0x000000ff03037210 */ /* 0x002fca0007ffe1ff */
[----:B------:R-:W-:Y:S01]  /*1190*/  IMAD R62, R62, R3, R20 ;  /* 0x000000033e3e7224 */ /* 0x000fe200078e0214 */
[----:B------:R-:W-:Y:S06]  /*11a0*/  BRA.U UP4, `(.L_x_18) ;  /* 0x0000000104247547 */ /* 0x000fec000b800000 */
[----:B------:R-:W-:Y:S01]  /*11b0*/  ISETP.NE.AND P1, PT, R62, RZ, PT ;  /* 0x000000ff3e00720c */ /* 0x000fe20003f25270 */
[----:B------:R-:W-:Y:S01]  /*11c0*/  IMAD.MOV.U32 R0, RZ, RZ, 0x3 ;  /* 0x00000003ff007424 */ /* 0x000fe200078e00ff */
[C---:B------:R-:W-:Y:S02]  /*11d0*/  LOP3.LUT R3, R64.reuse, 0xfffffffe, RZ, 0xc0, !PT ;  /* 0xfffffffe40037812 */ /* 0x040fe400078ec0ff */
[----:B------:R-:W-:Y:S02]  /*11e0*/  ISETP.LT.U32.OR P1, PT, R64, 0x2, !P1 ;  /* 0x000000024000780c */ /* 0x000fe40004f21470 */
[----:B------:R-:W-:Y:S02]  /*11f0*/  SHF.L.U32 R0, R0, R3, RZ ;  /* 0x0000000300007219 */ /* 0x000fe400000006ff */
[----:B------:R-:W-:Y:S02]  /*1200*/  SEL R5, RZ, 0x1, !P1 ;  /* 0x00000001ff057807 */ /* 0x000fe40004800000 */
[----:B------:R-:W-:-:S05]  /*1210*/  SEL R2, RZ, 0x2, !P1 ;  /* 0x00000002ff027807 */ /* 0x000fca0004800000 */
[----:B------:R-:W-:-:S05]  /*1220*/  IMAD.IADD R2, R5, 0x1, R2 ;  /* 0x0000000105027824 */ /* 0x000fca00078e0202 */
[----:B------:R-:W-:Y:S02]  /*1230*/  PRMT R8, R2, 0x7610, R8 ;  /* 0x0000761002087816 */ /* 0x000fe40000000008 */
.L_x_18:
[----:B------:R-:W-:Y:S05]  /*1240*/  @!P0 BRA `(.L_x_19) ;  /* 0x0000000000b88947 */ /* 0x000fea0003800000 */
[----:B------:R-:W1:Y:S01]  /*1250*/  LDC.64 R4, c[0x0][0xb18] ;  /* 0x0002c600ff047b82 */ /* 0x000e620000000a00 */
[----:B------:R-:W-:-:S07]  /*1260*/  ISETP.NE.AND P0, PT, R9, 0x1, PT ;  /* 0x000000010900780c */ /* 0x000fce0003f05270 */
[----:B------:R-:W2:Y:S08]  /*1270*/  LDC R14, c[0x0][0xb0c] ;  /* 0x0002c300ff0e7b82 */ /* 0x000eb00000000800 */
[----:B------:R-:W3:Y:S08]  /*1280*/  LDC R13, c[0x0][0x370] ;  /* 0x0000dc00ff0d7b82 */ /* 0x000ef00000000800 */
[----:B------:R-:W4:Y:S01]  /*1290*/  LDC R16, c[0x0][0x374] ;  /* 0x0000dd00ff107b82 */ /* 0x000f220000000800 */
[----:B-1----:R-:W-:-:S07]  /*12a0*/  ISETP.NE.AND P1, PT, R4, 0x1, PT ;  /* 0x000000010400780c */ /* 0x002fce0003f25270 */
[----:B------:R-:W3:Y:S01]  /*12b0*/  LDC.64 R6, c[0x0][0xb10] ;  /* 0x0002c400ff067b82 */ /* 0x000ee20000000a00 */
[----:B--2---:R-:W-:-:S07]  /*12c0*/  ISETP.NE.AND P2, PT, R14, 0x1, PT ;  /* 0x000000010e00780c */ /* 0x004fce0003f45270 */
[----:B------:R-:W1:Y:S08]  /*12d0*/  LDC R12, c[0x0][0xb20] ;  /* 0x0002c800ff0c7b82 */ /* 0x000e700000000800 */
[----:B------:R-:W2:Y:S01]  /*12e0*/  LDC.64 R2, c[0x0][0xb28] ;  /* 0x0002ca00ff027b82 */ /* 0x000ea20000000a00 */
[----:B----4-:R-:W-:-:S04]  /*12f0*/  IMAD.HI.U32 R15, R16, R5, RZ ;  /* 0x00000005100f7227 */ /* 0x010fc800078e00ff */
[----:B------:R-:W-:-:S04]  /*1300*/  IMAD.HI.U32 R5, R20, R5, RZ ;  /* 0x0000000514057227 */ /* 0x000fc800078e00ff */
[----:B---3--:R-:W-:-:S04]  /*1310*/  IMAD.HI.U32 R18, R13, R6, RZ ;  /* 0x000000060d127227 */ /* 0x008fc800078e00ff */
[C---:B------:R-:W-:Y:S01]  /*1320*/  IMAD.HI.U32 R22, R11.reuse, R6, RZ ;  /* 0x000000060b167227 */ /* 0x040fe200078e00ff */
[-C--:B------:R-:W-:Y:S02]  /*1330*/  @P2 SHF.R.U32.HI R13, RZ, R7.reuse, R18 ;  /* 0x00000007ff0d2219 */ /* 0x080fe40000011612 */
[-C--:B-1----:R-:W-:Y:S02]  /*1340*/  @P1 SHF.R.U32.HI R16, RZ, R12.reuse, R15 ;  /* 0x0000000cff101219 */ /* 0x082fe4000001160f */
[----:B------:R-:W-:Y:S02]  /*1350*/  SHF.R.U32.HI R5, RZ, R12, R5 ;  /* 0x0000000cff057219 */ /* 0x000fe40000011605 */
[----:B------:R-:W-:Y:S02]  /*1360*/  SHF.R.U32.HI R22, RZ, R7, R22 ;  /* 0x00000007ff167219 */ /* 0x000fe40000011616 */
[----:B------:R-:W-:Y:S01]  /*1370*/  SEL R5, R20, R5, !P1 ;  /* 0x0000000514057207 */ /* 0x000fe20004800000 */
[----:B--2---:R-:W-:Y:S01]  /*1380*/  IMAD.HI.U32 R18, R16, R2, RZ ;  /* 0x0000000210127227 */ /* 0x004fe200078e00ff */
[----:B------:R-:W-:-:S02]  /*1390*/  SEL R21, R11, R22, !P2 ;  /* 0x000000160b157207 */ /* 0x000fc40005000000 */
[----:B------:R-:W-:Y:S01]  /*13a0*/  IADD3 R7, PT, PT, -R5, RZ, RZ ;  /* 0x000000ff05077210 */ /* 0x000fe20007ffe1ff */
[----:B------:R-:W-:Y:S01]  /*13b0*/  IMAD.HI.U32 R6, R13, R2, RZ ;  /* 0x000000020d067227 */ /* 0x000fe200078e00ff */
[----:B------:R-:W-:-:S03]  /*13c0*/  @P0 SHF.R.U32.HI R16, RZ, R3, R18 ;  /* 0x00000003ff100219 */ /* 0x000fc60000011612 */
[----:B------:R-:W-:Y:S01]  /*13d0*/  IMAD R7, R4, R7, R20 ;  /* 0x0000000704077224 */ /* 0x000fe200078e0214 */
[----:B------:R-:W-:Y:S01]  /*13e0*/  @P0 SHF.R.U32.HI R13, RZ, R3, R6 ;  /* 0x00000003ff0d0219 */ /* 0x000fe20000011606 */
[----:B------:R-:W-:-:S04]  /*13f0*/  IMAD R16, R16, R9, RZ ;  /* 0x0000000910107224 */ /* 0x000fc800078e02ff */
[----:B------:R-:W-:Y:S01]  /*1400*/  IMAD R6, R13, R9, RZ ;  /* 0x000000090d067224 */ /* 0x000fe200078e02ff */
[----:B------:R-:W-:-:S04]  /*1410*/  ISETP.GE.AND P1, PT, R5, R16, PT ;  /* 0x000000100500720c */ /* 0x000fc80003f26270 */
[----:B------:R-:W-:Y:S01]  /*1420*/  ISETP.GE.OR P1, PT, R21, R6, P1 ;  /* 0x000000061500720c */ /* 0x000fe20000f26670 */
[----:B------:R-:W-:-:S05]  /*1430*/  IMAD.HI.U32 R6, R5, R2, RZ ;  /* 0x0000000205067227 */ /* 0x000fca00078e00ff */
[----:B------:R-:W-:-:S04]  /*1440*/  SHF.R.U32.HI R6, RZ, R3, R6 ;  /* 0x00000003ff067219 */ /* 0x000fc80000011606 */
[----:B------:R-:W-:-:S03]  /*1450*/  SEL R6, R5, R6, !P0 ;  /* 0x0000000605067207 */ /* 0x000fc60004000000 */
[----:B------:R-:W-:Y:S01]  /*1460*/  @!P1 IMAD.HI.U32 R12, R21, R2, RZ ;  /* 0x00000002150c9227 */ /* 0x000fe200078e00ff */
[----:B------:R-:W-:-:S04]  /*1470*/  IADD3 R2, PT, PT, -R6, RZ, RZ ;  /* 0x000000ff06027210 */ /* 0x000fc80007ffe1ff */
[----:B------:R-:W-:Y:S01]  /*1480*/  @!P1 SHF.R.U32.HI R12, RZ, R3, R12 ;  /* 0x00000003ff0c9219 */ /* 0x000fe2000001160c */
[----:B------:R-:W-:-:S03]  /*1490*/  IMAD R2, R9, R2, R5 ;  /* 0x0000000209027224 */ /* 0x000fc600078e0205 */
[----:B------:R-:W-:-:S05]  /*14a0*/  @!P1 SEL R3, R21, R12, !P0 ;  /* 0x0000000c15039207 */ /* 0x000fca0004000000 */
[--C-:B------:R-:W-:Y:S02]  /*14b0*/  @!P1 IMAD.IADD R6, R6, 0x1, -R3.reuse ;  /* 0x0000000106069824 */ /* 0x100fe400078e0a03 */
[----:B------:R-:W-:Y:S01]  /*14c0*/  @!P1 IMAD R3, R2, R13, R3 ;  /* 0x0000000d02039224 */ /* 0x000fe200078e0203 */
[----:B------:R-:W-:Y:S01]  /*14d0*/  IADD3 R2, PT, PT, -R21, RZ, RZ ;  /* 0x000000ff15027210 */ /* 0x000fe20007ffe1ff */
[----:B------:R-:W-:Y:S02]  /*14e0*/  @!P1 IMAD R5, R6, R9, R21 ;  /* 0x0000000906059224 */ /* 0x000fe400078e0215 */
[----:B------:R-:W-:Y:S02]  /*14f0*/  @!P1 IMAD.MOV.U32 R21, RZ, RZ, R3 ;  /* 0x000000ffff159224 */ /* 0x000fe400078e0003 */
[----:B------:R-:W-:Y:S02]  /*1500*/  IMAD R2, R14, R2, R11 ;  /* 0x000000020e027224 */ /* 0x000fe400078e020b */
[----:B------:R-:W-:-:S02]  /*1510*/  IMAD R20, R5, R4, R7 ;  /* 0x0000000405147224 */ /* 0x000fc400078e0207 */
[----:B------:R-:W-:Y:S02]  /*1520*/  IMAD R21, R21, R14, R2 ;  /* 0x0000000e15157224 */ /* 0x000fe400078e0202 */
.L_x_19:
[----:B------:R-:W-:Y:S05]  /*1530*/  BRA.U UP3, `(.L_x_20) ;  /* 0x0000000103407547 */ /* 0x000fea000b800000 */
[----:B------:R-:W1:Y:S08]  /*1540*/  LDC.64 R4, c[0x0][0xb10] ;  /* 0x0002c400ff047b82 */ /* 0x000e700000000a00 */
[----:B------:R-:W2:Y:S08]  /*1550*/  LDC.64 R2, c[0x0][0xb18] ;  /* 0x0002c600ff027b82 */ /* 0x000eb00000000a00 */
[----:B------:R-:W3:Y:S08]  /*1560*/  LDC R6, c[0x0][0xb20] ;  /* 0x0002c800ff067b82 */ /* 0x000ef00000000800 */
[----:B------:R-:W4:Y:S01]  /*1570*/  LDC R12, c[0x0][0xb0c] ;  /* 0x0002c300ff0c7b82 */ /* 0x000f220000000800 */
[----:B-1----:R-:W-:-:S05]  /*1580*/  IMAD.HI.U32 R4, R21, R4, RZ ;  /* 0x0000000415047227 */ /* 0x002fca00078e00ff */
[----:B------:R-:W-:Y:S01]  /*1590*/  SHF.R.U32.HI R4, RZ, R5, R4 ;  /* 0x00000005ff047219 */ /* 0x000fe20000011604 */
[----:B--2---:R-:W-:Y:S01]  /*15a0*/  IMAD.HI.U32 R3, R20, R3, RZ ;  /* 0x0000000314037227 */ /* 0x004fe200078e00ff */
[----:B------:R-:W-:-:S04]  /*15b0*/  ISETP.NE.AND P0, PT, R2, 0x1, PT ;  /* 0x000000010200780c */ /* 0x000fc80003f05270 */
[----:B---3--:R-:W-:-:S04]  /*15c0*/  SHF.R.U32.HI R3, RZ, R6, R3 ;  /* 0x00000006ff037219 */ /* 0x008fc80000011603 */
[----:B------:R-:W-:Y:S02]  /*15d0*/  SEL R3, R20, R3, !P0 ;  /* 0x0000000314037207 */ /* 0x000fe40004000000 */
[----:B----4-:R-:W-:-:S04]  /*15e0*/  ISETP.NE.AND P1, PT, R12, 0x1, PT ;  /* 0x000000010c00780c */ /* 0x010fc80003f25270 */
[----:B------:R-:W-:-:S05]  /*15f0*/  SEL R6, R21, R4, !P1 ;  /* 0x0000000415067207 */ /* 0x000fca0004800000 */
[----:B------:R-:W-:Y:S02]  /*1600*/  IMAD.IADD R4, R3, 0x1, -R6 ;  /* 0x0000000103047824 */ /* 0x000fe400078e0a06 */
[----:B------:R-:W-:Y:S02]  /*1610*/  IMAD.IADD R3, R6, 0x1, -R3 ;  /* 0x0000000106037824 */ /* 0x000fe400078e0a03 */
[----:B------:R-:W-:Y:S02]  /*1620*/  IMAD R21, R4, R12, R21 ;  /* 0x0000000c04157224 */ /* 0x000fe400078e0215 */
[----:B------:R-:W-:Y:S02]  /*1630*/  IMAD R20, R3, R2, R20 ;  /* 0x0000000203147224 */ /* 0x000fe400078e0214 */
.L_x_20:
[----:B------:R-:W-:Y:S05]  /*1640*/  BRA.U !UP1, `(.L_x_21) ;  /* 0x00000001090c7547 */ /* 0x000fea000b800000 */
[----:B------:R-:W-:Y:S01]  /*1650*/  UCGABAR_WAIT ;  /* 0x0000000000007dc7 */ /* 0x000fe20008000000 */
[----:B------:R-:W-:Y:S01]  /*1660*/  CCTL.IVALL ;  /* 0x00000000ff00798f */ /* 0x000fe20002000000 */
[----:B------:R-:W-:Y:S05]  /*1670*/  BRA `(.L_x_22) ;  /* 0x0000000000047947 */ /* 0x000fea0003800000 */
.L_x_21:
[----:B------:R-:W-:Y:S06]  /*1680*/  BAR.SYNC.DEFER_BLOCKING 0x0 ;  /* 0x0000000000007b1d */ /* 0x000fec0000010000 */
.L_x_22:
[----:B------:R-:W-:Y:S05]  /*1690*/  BRA.U UP2, `(.L_x_23) ;  /* 0x0000001502e87547 */ /* 0x000fea000b800000 */
[----:B------:R-:W1:Y:S01]  /*16a0*/  LDCU UR4, c[0x0][0x38c] ;  /* 0x00007180ff0477ac */ /* 0x000e620008000800 */
[----:B------:R-:W2:Y:S01]  /*16b0*/  LDC R9, c[0x0][0x370] ;  /* 0x0000dc00ff097b82 */ /* 0x000ea20000000800 */
[----:B------:R-:W-:Y:S02]  /*16c0*/  IMAD.SHL.U32 R16, R11, 0x40, RZ ;  /* 0x000000400b107824 */ /* 0x000fe400078e00ff */
[----:B------:R-:W-:Y:S01]  /*16d0*/  HFMA2 R14, -RZ, RZ, 0, 0 ;  /* 0x00000000ff0e7431 */ /* 0x000fe200000001ff */
[----:B------:R-:W-:Y:S01]  /*16e0*/  UISETP.NE.AND UP1, UPT, UR10, URZ, UPT ;  /* 0x000000ff0a00728c */ /* 0x000fe2000bf25270 */
[----:B------:R-:W-:Y:S01]  /*16f0*/  ISETP.NE.AND P4, PT, R10, RZ, P5 ;  /* 0x000000ff0a00720c */ /* 0x000fe20002f85270 */
[----:B------:R-:W-:Y:S01]  /*1700*/  IMAD.MOV.U32 R15, RZ, RZ, 0x1 ;  /* 0x00000001ff0f7424 */ /* 0x000fe200078e00ff */
[----:B------:R-:W-:Y:S01]  /*1710*/  MOV R10, RZ ;  /* 0x000000ff000a7202 */ /* 0x000fe20000000f00 */
[----:B------:R-:W-:Y:S01]  /*1720*/  IMAD.MOV.U32 R12, RZ, RZ, RZ ;  /* 0x000000ffff0c7224 */ /* 0x000fe200078e00ff */
[----:B------:R-:W3:Y:S01]  /*1730*/  LDC R0, c[0x0][0x374] ;  /* 0x0000dd00ff007b82 */ /* 0x000ee20000000800 */
[----:B------:R-:W-:Y:S01]  /*1740*/  IMAD.MOV.U32 R8, RZ, RZ, 0x1 ;  /* 0x00000001ff087424 */ /* 0x000fe200078e00ff */
[----:B------:R-:W-:Y:S01]  /*1750*/  LOP3.LUT R16, R16, 0x40, RZ, 0xc0, !PT ;  /* 0x0000004010107812 */ /* 0x000fe200078ec0ff */
[----:B------:R-:W4:Y:S01]  /*1760*/  LDCU.64 UR14, c[0x0][0x348] ;  /* 0x00006900ff0e77ac */ /* 0x000f220008000a00 */
[----:B------:R-:W-:-:S02]  /*1770*/  USEL UR22, UR6, 0x2, UP1 ;  /* 0x0000000206167887 */ /* 0x000fc40008800000 */
[----:B-1----:R-:W-:Y:S01]  /*1780*/  UIADD3 UR5, UPT, UPT, UR4, 0x3f, URZ ;  /* 0x0000003f04057890 */ /* 0x002fe2000fffe0ff */
[----:B------:R-:W-:-:S03]  /*1790*/  UMOV UR23, URZ ;  /* 0x000000ff00177c82 */ /* 0x000fc60008000000 */
[----:B------:R-:W-:-:S04]  /*17a0*/  USHF.R.S32.HI UR7, URZ, 0x1f, UR5 ;  /* 0x0000001fff077899 */ /* 0x000fc80008011405 */
[----:B------:R-:W-:Y:S02]  /*17b0*/  ULEA.HI UR7, UR7, UR5, URZ, 0x6 ;  /* 0x0000000507077291 */ /* 0x000fe4000f8f30ff */
[----:B------:R-:W-:Y:S02]  /*17c0*/  UIADD3 UR5, UPT, UPT, UR4, -0x1, URZ ;  /* 0xffffffff04057890 */ /* 0x000fe4000fffe0ff */
[----:B------:R-:W-:Y:S02]  /*17d0*/  USHF.R.S32.HI UR7, URZ, 0x6, UR7 ;  /* 0x00000006ff077899 */ /* 0x000fe40008011407 */
[----:B------:R-:W-:Y:S02]  /*17e0*/  UISETP.GE.U32.AND UP2, UPT, UR5, -0x7f, UPT ;  /* 0xffffff810500788c */ /* 0x000fe4000bf46070 */
[----:B------:R-:W-:Y:S02]  /*17f0*/  UISETP.LT.U32.AND UP0, UPT, UR7, 0xd, UPT ;  /* 0x0000000d0700788c */ /* 0x000fe4000bf01070 */
[----:B------:R-:W-:-:S02]  /*1800*/  UIADD3 UR4, UPT, UPT, UR4, 0x7e, URZ ;  /* 0x0000007e04047890 */ /* 0x000fc4000fffe0ff */
[----:B------:R-:W-:-:S04]  /*1810*/  USEL UR5, UR7, 0xd, UP0 ;  /* 0x0000000d07057887 */ /* 0x000fc80008000000 */
[----:B------:R-:W-:Y:S02]  /*1820*/  UIADD3 UR21, UPT, UPT, UR5, -0x1, URZ ;  /* 0xffffffff05157890 */ /* 0x000fe4000fffe0ff */
[----:B------:R-:W-:Y:S02]  /*1830*/  @UP2 UIADD3 UR21, UPT, UPT, UR5, URZ, URZ ;  /* 0x000000ff05152290 */ /* 0x000fe4000fffe0ff */
[----:B------:R-:W-:Y:S02]  /*1840*/  UIADD3 UR24, UPT, UPT, UR7, -UR5, URZ ;  /* 0x8000000507187290 */ /* 0x000fe4000fffe0ff */
[----:B------:R-:W-:Y:S02]  /*1850*/  UIADD3 UR13, UPT, UPT, UR21, 0x1, URZ ;  /* 0x00000001150d7890 */ /* 0x000fe4000fffe0ff */
[----:B--2-4-:R-:W-:-:S12]  /*1860*/  UIADD3 UR21, UPT, UPT, -UR21, URZ, URZ ;  /* 0x000000ff15157290 */ /* 0x014fd8000fffe1ff */
.L_x_43:
[----:B------:R-:W-:Y:S01]  /*1870*/  UISETP.NE.AND UP0, UPT, UR37, URZ, UPT ;  /* 0x000000ff2500728c */ /* 0x000fe2000bf05270 */
[----:B------:R-:W1:Y:S08]  /*1880*/  S2UR UR37, SR_CgaCtaId ;  /* 0x00000000002579c3 */ /* 0x000e700000008800 */
[----:B------:R-:W-:Y:S05]  /*1890*/  BRA.U UP0, `(.L_x_24) ;  /* 0x0000000100347547 */ /* 0x000fea000b800000 */
[----:B------:R-:W2:Y:S01]  /*18a0*/  S2R R2, SR_CgaCtaId ;  /* 0x0000000000027919 */ /* 0x000ea20000008800 */
[----:B------:R-:W-:-:S04]  /*18b0*/  MOV R3, 0x400 ;  /* 0x0000040000037802 */ /* 0x000fc80000000f00 */
[----:B--2---:R-:W-:Y:S02]  /*18c0*/  LEA R3, R2, R3, 0x18 ;  /* 0x0000000302037211 */ /* 0x004fe400078ec0ff */
[----:B------:R-:W-:-:S03]  /*18d0*/  SHF.L.U32 R2, R8, 0x1f, RZ ;  /* 0x0000001f08027819 */ /* 0x000fc600000006ff */
[----:B------:R-:W-:-:S04]  /*18e0*/  IMAD R3, R10, 0x8, R3 ;  /* 0x000000080a037824 */ /* 0x000fc800078e0203 */
[----:B------:R-:W2:Y:S02]  /*18f0*/  SYNCS.PHASECHK.TRANS64.TRYWAIT P0, [R3+URZ+0x190], R2 ;  /* 0x00019002030075a7 */ /* 0x000ea400080011ff */
[----:B--2---:R-:W-:Y:S05]  /*1900*/  @!P0 BRA `(.L_x_25) ;  /* 0x0000007400608947 */ /* 0x004fea0003800000 */
.L_x_160:
[----:B------:R-:W-:Y:S01]  /*1910*/  VIADD R10, R10, 0x1 ;  /* 0x000000010a0a7836 */ /* 0x000fe20000000000 */
[----:B------:R2:W-:Y:S04]  /*1920*/  SYNCS.ARRIVE.TRANS64.A1T0 RZ, [R3+URZ+0x180], RZ ;  /* 0x000180ff03ff79a7 */ /* 0x0005e800081000ff */
[----:B------:R-:W-:-:S04]  /*1930*/  ISETP.NE.AND P0, PT, R10, 0x2, PT ;  /* 0x000000020a00780c */ /* 0x000fc80003f05270 */
[----:B------:R-:W-:Y:S02]  /*1940*/  SEL R10, R10, RZ, P0 ;  /* 0x000000ff0a0a7207 */ /* 0x000fe40000000000 */
[----:B--2---:R-:W-:-:S04]  /*1950*/  SEL R3, RZ, 0x1, P0 ;  /* 0x00000001ff037807 */ /* 0x004fc80000000000 */
[----:B------:R-:W-:-:S07]  /*1960*/  LOP3.LUT R8, R8, R3, RZ, 0x3c, !PT ;  /* 0x0000000308087212 */ /* 0x000fce00078e3cff */
.L_x_24:
[----:B------:R-:W-:Y:S01]  /*1970*/  UMOV UR6, 0x400 ;  /* 0x0000040000067882 */ /* 0x000fe20000000000 */
[----:B------:R-:W-:Y:S01]  /*1980*/  LEA.HI R3, R21, R21, RZ, 0x1 ;  /* 0x0000001515037211 */ /* 0x000fe200078f08ff */
[----:B-1----:R-:W-:Y:S01]  /*1990*/  ULEA UR6, UR37, UR6, 0x18 ;  /* 0x0000000625067291 */ /* 0x002fe2000f8ec0ff */
[----:B------:R-:W-:Y:S01]  /*19a0*/  SHF.L.U32 R2, R15, 0x1f, RZ ;  /* 0x0000001f0f027819 */ /* 0x000fe200000006ff */
[----:B------:R-:W-:Y:S01]  /*19b0*/  UISETP.GE.U32.AND UP0, UPT, UR4, 0x7f, UPT ;  /* 0x0000007f0400788c */ /* 0x000fe2000bf06070 */
[C---:B------:R-:W-:Y:S01]  /*19c0*/  R2UR UR9, R16.reuse ;  /* 0x00000000100972ca */ /* 0x040fe200000e0000 */
[----:B------:R-:W-:Y:S01]  /*19d0*/  ULEA UR8, UR23, UR6, 0x3 ;  /* 0x0000000617087291 */ /* 0x000fe2000f8e18ff */
[----:B------:R-:W-:Y:S01]  /*19e0*/  IMAD.SHL.U32 R3, R3, 0x40, RZ ;  /* 0x0000004003037824 */ /* 0x000fe200078e00ff */
[----:B------:R-:W-:Y:S01]  /*19f0*/  R2UR UR11, R16 ;  /* 0x00000000100b72ca */ /* 0x000fe200000e0000 */
[----:B------:R-:W-:-:S03]  /*1a00*/  UMOV UR25, URZ ;  /* 0x000000ff00197c82 */ /* 0x000fc60008000000 */
[----:B------:R-:W-:-:S03]  /*1a10*/  R2UR UR35, R3 ;  /* 0x00000000032372ca */ /* 0x000fc600000e0000 */
[----:B------:R1:W2:Y:S01]  /*1a20*/  SYNCS.PHASECHK.TRANS64.TRYWAIT P0, [UR8+0x68], R2 ;  /* 0x00006802ff0075a7 */ /* 0x0002a20008001108 */
[----:B------:R-:W-:-:S09]  /*1a30*/  R2UR UR8, R20 ;  /* 0x00000000140872ca */ /* 0x000fd200000e0000 */
[----:B------:R-:W-:-:S04]  /*1a40*/  ULOP3.LUT UR35, UR9, 0xffffff80, UR35, 0xf8, !UPT ;  /* 0xffffff8009237892 */ /* 0x000fc8000f8ef823 */
[----:B------:R-:W-:Y:S01]  /*1a50*/  ULEA UR11, UR8, UR11, 0x7 ;  /* 0x0000000b080b7291 */ /* 0x000fe2000f8e38ff */
[----:B------:R-:W-:Y:S11]  /*1a60*/  BRA.U !UP0, `(.L_x_26) ;  /* 0x0000000108bc7547 */ /* 0x000ff6000b800000 */
[----:B------:R-:W-:Y:S01]  /*1a70*/  UMOV UR16, UR21 ;  /* 0x0000001500107c82 */ /* 0x000fe20008000000 */
[----:B------:R-:W-:Y:S01]  /*1a80*/  UMOV UR17, UR23 ;  /* 0x0000001700117c82 */ /* 0x000fe20008000000 */
[----:B------:R-:W-:-:S05]  /*1a90*/  UMOV UR34, URZ ;  /* 0x000000ff00227c82 */ /* 0x000fca0008000000 */
.L_x_32:
[----:B------:R-:W-:Y:S01]  /*1aa0*/  ULEA UR33, UR17, UR6, 0x3 ;  /* 0x0000000611217291 */ /* 0x000fe2000f8e18ff */
[----:B------:R-:W-:Y:S01]  /*1ab0*/  @P5 MOV R3, 0x8000 ;  /* 0x0000800000035802 */ /* 0x000fe20000000f00 */
[----:B-12-4-:R-:W-:Y:S10]  /*1ac0*/  @P0 BRA `(.L_x_27) ;  /* 0x00000000000c0947 */ /* 0x016ff40003800000 */
[----:B------:R-:W-:-:S04]  /*1ad0*/  SHF.L.U32 R5, R15, 0x1f, RZ ;  /* 0x0000001f0f057819 */ /* 0x000fc800000006ff */
[----:B------:R-:W2:Y:S02]  /*1ae0*/  SYNCS.PHASECHK.TRANS64.TRYWAIT P0, [UR33+0x68], R5 ;  /* 0x00006805ff0075a7 */ /* 0x000ea40008001121 */
[----:B--2---:R-:W-:Y:S05]  /*1af0*/  @!P0 BRA `(.L_x_28) ;  /* 0x0000007000f88947 */ /* 0x004fea0003800000 */
.L_x_27:
[----:B------:R2:W-:Y:S01]  /*1b00*/  @P5 SYNCS.ARRIVE.TRANS64 RZ, [UR33], R3 ;  /* 0x00000003ffff59a7 */ /* 0x0005e20008000021 */
[----:B------:R-:W-:Y:S02]  /*1b10*/  ULOP3.LUT UR8, UR22, 0x2, URZ, 0xfc, !UPT ;  /* 0x0000000216087892 */ /* 0x000fe4000f8efcff */
[----:B------:R-:W-:Y:S02]  /*1b20*/  UIADD3 UR16, UPT, UPT, UR16, 0x1, URZ ;  /* 0x0000000110107890 */ /* 0x000fe4000fffe0ff */
[----:B------:R-:W-:Y:S02]  /*1b30*/  UISETP.NE.AND UP0, UPT, UR8, 0x2, UPT ;  /* 0x000000020800788c */ /* 0x000fe4000bf05270 */
[----:B------:R-:W-:-:S07]  /*1b40*/  UISETP.NE.AND UP2, UPT, UR16, 0x1, UPT ;  /* 0x000000011000788c */ /* 0x000fce000bf45270 */
[----:B------:R-:W-:Y:S05]  /*1b50*/  BRA.U UP0, `(.L_x_29) ;  /* 0x0000000100047547 */ /* 0x000fea000b800000 */
[----:B------:R-:W-:Y:S05]  /*1b60*/  BPT.TRAP 0x1 ;  /* 0x000000040000795c */ /* 0x000fea0000300000 */
.L_x_29:
[----:B------:R-:W-:Y:S04]  /*1b70*/  BSSY.RECONVERGENT B0, `(.L_x_30) ;  /* 0x0000003000007945 */ /* 0x000fe80003800200 */
[----:B------:R-:W-:Y:S05]  /*1b80*/  @!P4 BRA `(.L_x_31) ;  /* 0x000000000004c947 */ /* 0x000fea0003800000 */
[----:B------:R-:W-:Y:S05]  /*1b90*/  BPT.TRAP 0x1 ;  /* 0x000000040000795c */ /* 0x000fea0000300000 */
.L_x_31:
[----:B------:R-:W-:Y:S05]  /*1ba0*/  BSYNC.RECONVERGENT B0 ;  /* 0x0000000000007941 */ /* 0x000fea0003800200 */
.L_x_30:
[----:B------:R-:W-:Y:S02]  /*1bb0*/  UIADD3 UR23, UPT, UPT, UR17, 0x1, URZ ;  /* 0x0000000111177890 */ /* 0x000fe4000fffe0ff */
[----:B------:R-:W-:Y:S02]  /*1bc0*/  UIADD3 UR28, UP1, UPT, UR14, 0x80, URZ ;  /* 0x000000800e1c7890 */ /* 0x000fe4000ff3e0ff */
[----:B------:R-:W-:Y:S02]  /*1bd0*/  UISETP.NE.AND UP0, UPT, UR23, 0xd, UPT ;  /* 0x0000000d1700788c */ /* 0x000fe4000bf05270 */
[----:B------:R-:W-:Y:S02]  /*1be0*/  ULOP3.LUT UR33, UR33, 0xfefffff8, URZ, 0xc0, !UPT ;  /* 0xfefffff821217892 */ /* 0x000fe4000f8ec0ff */
[----:B------:R-:W-:Y:S02]  /*1bf0*/  USEL UR9, URZ, 0x1, UP0 ;  /* 0x00000001ff097887 */ /* 0x000fe40008000000 */
[----:B------:R-:W-:-:S02]  /*1c00*/  USEL UR23, UR23, URZ, UP0 ;  /* 0x000000ff17177287 */ /* 0x000fc40008000000 */
[----:B------:R-:W-:Y:S02]  /*1c10*/  UIADD3 UR26, UP0, UPT, UR14, 0x180, URZ ;  /* 0x000001800e1a7890 */ /* 0x000fe4000ff1e0ff */
[----:B------:R-:W-:Y:S01]  /*1c20*/  ULEA UR8, UR23, UR6, 0x3 ;  /* 0x0000000617087291 */ /* 0x000fe2000f8e18ff */
[----:B------:R-:W-:Y:S01]  /*1c30*/  LOP3.LUT R15, R15, UR9, RZ, 0x3c, !PT ;  /* 0x000000090f0f7c12 */ /* 0x000fe2000f8e3cff */
[----:B------:R-:W-:Y:S02]  /*1c40*/  UIADD3.X UR29, UPT, UPT, URZ, UR15, URZ, UP1, !UPT ;  /* 0x0000000fff1d7290 */ /* 0x000fe40008ffe4ff */
[----:B------:R-:W-:Y:S01]  /*1c50*/  UIADD3.X UR27, UPT, UPT, URZ, UR15, URZ, UP0, !UPT ;  /* 0x0000000fff1b7290 */ /* 0x000fe200087fe4ff */
[----:B-1----:R-:W-:Y:S01]  /*1c60*/  SHF.L.U32 R2, R15, 0x1f, RZ ;  /* 0x0000001f0f027819 */ /* 0x002fe200000006ff */
[----:B------:R-:W-:Y:S01]  /*1c70*/  UMOV UR18, 0x0 ;  /* 0x0000000000127882 */ /* 0x000fe20000000000 */
[----:B------:R-:W-:Y:S01]  /*1c80*/  UMOV UR19, 0x10000000 ;  /* 0x1000000000137882 */ /* 0x000fe20000000000 */
[----:B------:R-:W-:Y:S01]  /*1c90*/  UMOV UR10, UR34 ;  /* 0x00000022000a7c82 */ /* 0x000fe20008000000 */
[----:B------:R4:W1:Y:S01]  /*1ca0*/  SYNCS.PHASECHK.TRANS64.TRYWAIT P0, [UR8+0x68], R2 ;  /* 0x00006802ff0075a7 */ /* 0x0008620008001108 */
[----:B------:R-:W-:Y:S01]  /*1cb0*/  ULEA UR8, UR17, UR6, 0xd ;  /* 0x0000000611087291 */ /* 0x000fe2000f8e68ff */
[----:B------:R-:W-:Y:S01]  /*1cc0*/  UMOV UR12, UR36 ;  /* 0x00000024000c7c82 */ /* 0x000fe20008000000 */
[----:B------:R-:W-:-:S02]  /*1cd0*/  UMOV UR9, UR33 ;  /* 0x0000002100097c82 */ /* 0x000fc40008000000 */
[----:B------:R-:W-:Y:S02]  /*1ce0*/  UIADD3 UR32, UPT, UPT, UR8, 0x4300, URZ ;  /* 0x0000430008207890 */ /* 0x000fe4000fffe0ff */
[----:B------:R-:W-:Y:S01]  /*1cf0*/  UIADD3 UR8, UPT, UPT, UR8, 0x1e300, URZ ;  /* 0x0001e30008087890 */ /* 0x000fe2000fffe0ff */
[----:B------:R-:W-:Y:S01]  /*1d00*/  UMOV UR25, UR13 ;  /* 0x0000000d00197c82 */ /* 0x000fe20008000000 */
[----:B------:R-:W-:-:S05]  /*1d10*/  UMOV UR17, UR23 ;  /* 0x0000001700117c82 */ /* 0x000fca0008000000 */
[----:B------:R2:W-:Y:S02]  /*1d20*/  UTMALDG.3D.2CTA [UR32], [UR28], desc[UR18] ;  /* 0x000012201c0075b4 */ /* 0x0005e40008211000 */
[----:B------:R4:W-:Y:S01]  /*1d30*/  UTMALDG.3D.2CTA [UR8], [UR26], desc[UR18] ;  /* 0x000012081a0075b4 */ /* 0x0009e20008211000 */
[----:B--2---:R-:W-:Y:S01]  /*1d40*/  UIADD3 UR34, UPT, UPT, UR34, 0x40, URZ ;  /* 0x0000004022227890 */ /* 0x004fe2000fffe0ff */
[----:B------:R-:W-:Y:S11]  /*1d50*/  BRA.U UP2, `(.L_x_32) ;  /* 0xfffffffd02507547 */ /* 0x000ff6000b83ffff */
.L_x_26:
[----:B-12---:R-:W-:Y:S01]  /*1d60*/  PLOP3.LUT P0, PT, PT, PT, UP5, 0x80, 0x8 ;  /* 0x000000000008781c */ /* 0x006fe20003f0f058 */
[----:B----4-:R-:W-:Y:S01]  /*1d70*/  ULEA UR8, UR23, UR6, 0x3 ;  /* 0x0000000617087291 */ /* 0x010fe2000f8e18ff */
[----:B------:R-:W-:Y:S01]  /*1d80*/  SHF.L.U32 R2, R15, 0x1f, RZ ;  /* 0x0000001f0f027819 */ /* 0x000fe200000006ff */
[----:B------:R-:W-:-:S10]  /*1d90*/  UISETP.GT.AND UP0, UPT, UR7, UR5, UPT ;  /* 0x000000050700728c */ /* 0x000fd4000bf04270 */
[----:B------:R-:W-:Y:S01]  /*1da0*/  @!P0 SYNCS.ARRIVE.TRANS64.A1T0 RZ, [UR6+0x118], RZ ;  /* 0x000118ffffff89a7 */ /* 0x000fe20008100006 */
[----:B------:R1:W2:Y:S01]  /*1db0*/  SYNCS.PHASECHK.TRANS64.TRYWAIT P0, [UR8+0x68], R2 ;  /* 0x00006802ff0075a7 */ /* 0x0002a20008001108 */
[----:B------:R-:W-:Y:S05]  /*1dc0*/  BRA.U !UP0, `(.L_x_33) ;  /* 0x0000000108bc7547 */ /* 0x000fea000b800000 */
[----:B------:R-:W-:Y:S01]  /*1dd0*/  UIADD3 UR26, UPT, UPT, UR24, UR25, URZ ;  /* 0x00000019181a7290 */ /* 0x000fe2000fffe0ff */
[----:B------:R-:W-:-:S11]  /*1de0*/  UMOV UR27, UR23 ;  /* 0x00000017001b7c82 */ /* 0x000fd60008000000 */
.L_x_39:
[----:B------:R-:W-:Y:S01]  /*1df0*/  ULEA UR17, UR27, UR6, 0x3 ;  /* 0x000000061b117291 */ /* 0x000fe2000f8e18ff */
[----:B--2---:R-:W-:Y:S01]  /*1e00*/  @P5 MOV R3, 0x8000 ;  /* 0x0000800000035802 */ /* 0x004fe20000000f00 */
[----:B-12---:R-:W-:Y:S10]  /*1e10*/  @P0 BRA `(.L_x_34) ;  /* 0x00000000000c0947 */ /* 0x006ff40003800000 */
[----:B------:R-:W-:-:S04]  /*1e20*/  SHF.L.U32 R5, R15, 0x1f, RZ ;  /* 0x0000001f0f057819 */ /* 0x000fc800000006ff */
[----:B------:R-:W2:Y:S02]  /*1e30*/  SYNCS.PHASECHK.TRANS64.TRYWAIT P0, [UR17+0x68], R5 ;  /* 0x00006805ff0075a7 */ /* 0x000ea40008001111 */
[----:B--2---:R-:W-:Y:S05]  /*1e40*/  @!P0 BRA `(.L_x_35) ;  /* 0x00000070003c8947 */ /* 0x004fea0003800000 */
.L_x_34:
[----:B------:R2:W-:Y:S01]  /*1e50*/  @P5 SYNCS.ARRIVE.TRANS64 RZ, [UR17], R3 ;  /* 0x00000003ffff59a7 */ /* 0x0005e20008000011 */
[----:B------:R-:W-:-:S04]  /*1e60*/  ULOP3.LUT UR8, UR22, 0x2, URZ, 0xfc, !UPT ;  /* 0x0000000216087892 */ /* 0x000fc8000f8efcff */
[----:B------:R-:W-:-:S09]  /*1e70*/  UISETP.NE.AND UP0, UPT, UR8, 0x2, UPT ;  /* 0x000000020800788c */ /* 0x000fd2000bf05270 */
[----:B------:R-:W-:Y:S05]  /*1e80*/  BRA.U UP0, `(.L_x_36) ;  /* 0x0000000100047547 */ /* 0x000fea000b800000 */
[----:B------:R-:W-:Y:S05]  /*1e90*/  BPT.TRAP 0x1 ;  /* 0x000000040000795c */ /* 0x000fea0000300000 */
.L_x_36:
[----:B------:R-:W-:Y:S04]  /*1ea0*/  BSSY.RECONVERGENT B0, `(.L_x_37) ;  /* 0x0000003000007945 */ /* 0x000fe80003800200 */
[----:B------:R-:W-:Y:S05]  /*1eb0*/  @!P4 BRA `(.L_x_38) ;  /* 0x000000000004c947 */ /* 0x000fea0003800000 */
[----:B------:R-:W-:Y:S05]  /*1ec0*/  BPT.TRAP 0x1 ;  /* 0x000000040000795c */ /* 0x000fea0000300000 */
.L_x_38:
[----:B------:R-:W-:Y:S05]  /*1ed0*/  BSYNC.RECONVERGENT B0 ;  /* 0x0000000000007941 */ /* 0x000fea0003800200 */
.L_x_37:
[----:B------:R-:W-:Y:S02]  /*1ee0*/  UIADD3 UR23, UPT, UPT, UR27, 0x1, URZ ;  /* 0x000000011b177890 */ /* 0x000fe4000fffe0ff */
[----:B------:R-:W-:Y:S02]  /*1ef0*/  UIADD3 UR32, UP1, UPT, UR14, 0x80, URZ ;  /* 0x000000800e207890 */ /* 0x000fe4000ff3e0ff */
[----:B------:R-:W-:Y:S02]  /*1f00*/  UISETP.NE.AND UP0, UPT, UR23, 0xd, UPT ;  /* 0x0000000d1700788c */ /* 0x000fe4000bf05270 */
[----:B------:R-:W-:Y:S02]  /*1f10*/  USHF.L.U32 UR18, UR25, 0x6, URZ ;  /* 0x0000000619127899 */ /* 0x000fe400080006ff */
[----:B------:R-:W-:Y:S02]  /*1f20*/  USEL UR9, URZ, 0x1, UP0 ;  /* 0x00000001ff097887 */ /* 0x000fe40008000000 */
[----:B------:R-:W-:-:S02]  /*1f30*/  USEL UR23, UR23, URZ, UP0 ;  /* 0x000000ff17177287 */ /* 0x000fc40008000000 */
[----:B------:R-:W-:Y:S02]  /*1f40*/  UIADD3 UR30, UP0, UPT, UR14, 0x180, URZ ;  /* 0x000001800e1e7890 */ /* 0x000fe4000ff1e0ff */
[----:B------:R-:W-:Y:S01]  /*1f50*/  ULEA UR8, UR23, UR6, 0x3 ;  /* 0x0000000617087291 */ /* 0x000fe2000f8e18ff */
[----:B------:R-:W-:Y:S01]  /*1f60*/  LOP3.LUT R15, R15, UR9, RZ, 0x3c, !PT ;  /* 0x000000090f0f7c12 */ /* 0x000fe2000f8e3cff */
[----:B------:R-:W-:Y:S02]  /*1f70*/  ULOP3.LUT UR17, UR17, 0xfefffff8, URZ, 0xc0, !UPT ;  /* 0xfefffff811117892 */ /* 0x000fe4000f8ec0ff */
[----:B------:R-:W-:Y:S01]  /*1f80*/  UIADD3.X UR33, UPT, UPT, URZ, UR15, URZ, UP1, !UPT ;  /* 0x0000000fff217290 */ /* 0x000fe20008ffe4ff */
[----:B-1----:R-:W-:Y:S01]  /*1f90*/  SHF.L.U32 R2, R15, 0x1f, RZ ;  /* 0x0000001f0f027819 */ /* 0x002fe200000006ff */
[----:B------:R-:W-:Y:S01]  /*1fa0*/  UIADD3.X UR31, UPT, UPT, URZ, UR15, URZ, UP0, !UPT ;  /* 0x0000000fff1f7290 */ /* 0x000fe200087fe4ff */
[----:B------:R-:W-:Y:S02]  /*1fb0*/  UMOV UR28, 0x0 ;  /* 0x00000000001c7882 */ /* 0x000fe40000000000 */
[----:B------:R4:W1:Y:S01]  /*1fc0*/  SYNCS.PHASECHK.TRANS64.TRYWAIT P0, [UR8+0x68], R2 ;  /* 0x00006802ff0075a7 */ /* 0x0008620008001108 */
[----:B------:R-:W-:Y:S01]  /*1fd0*/  ULEA UR8, UR27, UR6, 0xd ;  /* 0x000000061b087291 */ /* 0x000fe2000f8e68ff */
[----:B------:R-:W-:Y:S01]  /*1fe0*/  UMOV UR29, 0x10000000 ;  /* 0x10000000001d7882 */ /* 0x000fe20000000000 */
[----:B------:R-:W-:-:S02]  /*1ff0*/  UMOV UR19, UR35 ;  /* 0x0000002300137c82 */ /* 0x000fc40008000000 */
[----:B------:R-:W-:Y:S02]  /*2000*/  UIADD3 UR16, UPT, UPT, UR8, 0x4300, URZ ;  /* 0x0000430008107890 */ /* 0x000fe4000fffe0ff */
[----:B------:R-:W-:Y:S01]  /*2010*/  UIADD3 UR8, UPT, UPT, UR8, 0x1e300, URZ ;  /* 0x0001e30008087890 */ /* 0x000fe2000fffe0ff */
[----:B------:R-:W-:Y:S01]  /*2020*/  UMOV UR20, UR36 ;  /* 0x0000002400147c82 */ /* 0x000fe20008000000 */
[----:B------:R-:W-:Y:S01]  /*2030*/  UMOV UR12, UR36 ;  /* 0x00000024000c7c82 */ /* 0x000fe20008000000 */
[----:B------:R-:W-:Y:S01]  /*2040*/  UMOV UR9, UR17 ;  /* 0x0000001100097c82 */ /* 0x000fe20008000000 */
[----:B------:R-:W-:Y:S01]  /*2050*/  UMOV UR10, UR18 ;  /* 0x00000012000a7c82 */ /* 0x000fe20008000000 */
[----:B------:R-:W-:Y:S02]  /*2060*/  UIADD3 UR25, UPT, UPT, UR25, 0x1, URZ ;  /* 0x0000000119197890 */ /* 0x000fe4000fffe0ff */
[----:B------:R4:W-:Y:S01]  /*2070*/  UTMALDG.3D.2CTA [UR16], [UR32], desc[UR28] ;  /* 0x00001c10200075b4 */ /* 0x0009e20008211000 */
[----:B------:R-:W-:Y:S01]  /*2080*/  UMOV UR27, UR23 ;  /* 0x00000017001b7c82 */ /* 0x000fe20008000000 */
[----:B------:R-:W-:Y:S01]  /*2090*/  UISETP.NE.AND UP0, UPT, UR25, UR26, UPT ;  /* 0x0000001a1900728c */ /* 0x000fe2000bf05270 */
[----:B------:R4:W-:Y:S08]  /*20a0*/  UTMALDG.3D.2CTA [UR8], [UR30], desc[UR28] ;  /* 0x00001c081e0075b4 */ /* 0x0009f00008211000 */
[----:B----4-:R-:W-:Y:S05]  /*20b0*/  BRA.U UP0, `(.L_x_39) ;  /* 0xfffffffd004c7547 */ /* 0x010fea000b83ffff */
.L_x_33:
[----:B-1----:R-:W-:Y:S01]  /*20c0*/  LEA R2, R14, UR6, 0x3 ;  /* 0x000000060e027c11 */ /* 0x002fe2000f8e18ff */
[----:B------:R-:W-:Y:S01]  /*20d0*/  NOP ;  /* 0x0000000000007918 */ /* 0x000fe20000000000 */
[----:B--2---:R-:W-:Y:S02]  /*20e0*/  SHF.L.U32 R3, R12, 0x1f, RZ ;  /* 0x0000001f0c037819 */ /* 0x004fe400000006ff */
[----:B------:R-:W-:Y:S02]  /*20f0*/  LEA R4, R14, UR6, 0x4 ;  /* 0x000000060e047c11 */ /* 0x000fe4000f8e20ff */
[----:B------:R-:W1:Y:S02]  /*2100*/  SYNCS.PHASECHK.TRANS64.TRYWAIT P0, [R2+URZ+0x120], R3 ;  /* 0x00012003020075a7 */ /* 0x000e6400080011ff */
[----:B-1----:R-:W-:Y:S05]  /*2110*/  @!P0 BRA `(.L_x_40) ;  /* 0x0000006c00a08947 */ /* 0x002fea0003800000 */
.L_x_163:
[----:B------:R-:W2:Y:S01]  /*2120*/  LDS.128 R4, [R4+0x1b0] ;  /* 0x0001b00004047984 */ /* 0x000ea20000000c00 */
[----:B------:R-:W-:Y:S01]  /*2130*/  ISETP.GE.AND P0, PT, R26, 0x1, PT ;  /* 0x000000011a00780c */ /* 0x000fe20003f06270 */
[----:B-1----:R-:W-:Y:S01]  /*2140*/  VIADD R2, R2, 0x130 ;  /* 0x0000013002027836 */ /* 0x002fe20000000000 */
[----:B------:R-:W-:Y:S01]  /*2150*/  @!PT LDS RZ, [RZ] ;  /* 0x00000000fffff984 */ /* 0x000fe20000000800 */
[----:B------:R-:W-:Y:S01]  /*2160*/  @!PT LDS RZ, [RZ] ;  /* 0x00000000fffff984 */ /* 0x000fe20000000800 */
[----:B------:R-:W-:Y:S01]  /*2170*/  @!PT LDS RZ, [RZ] ;  /* 0x00000000fffff984 */ /* 0x000fe20000000800 */
[----:B------:R-:W-:Y:S01]  /*2180*/  @!PT LDS RZ, [RZ] ;  /* 0x00000000fffff984 */ /* 0x000fe20000000800 */
[----:B------:R1:W-:Y:S06]  /*2190*/  MEMBAR.ALL.CTA ;  /* 0x0000000000007992 */ /* 0x0003ec0000008000 */
[----:B-1----:R-:W1:Y:S01]  /*21a0*/  FENCE.VIEW.ASYNC.S ;  /* 0x00000000000073c6 */ /* 0x002e620000000000 */
[----:B------:R-:W-:-:S04]  /*21b0*/  PRMT R2, RZ, 0x654, R2 ;  /* 0x00000654ff027816 */ /* 0x000fc80000000002 */
[----:B-1----:R1:W-:Y:S01]  /*21c0*/  SYNCS.ARRIVE.TRANS64.RED.A1T0 RZ, [R2+URZ], RZ ;  /* 0x000000ff02ff79a7 */ /* 0x0023e200081004ff */
[----:B--2---:R-:W-:-:S13]  /*21d0*/  LOP3.LUT P2, RZ, R6, 0x1, RZ, 0xc0, !PT ;  /* 0x0000000106ff7812 */ /* 0x004fda000784c0ff */
[----:B------:R-:W-:Y:S01]  /*21e0*/  @P2 SHF.R.U32.HI R3, RZ, 0x10, R5 ;  /* 0x00000010ff032819 */ /* 0x000fe20000011605 */
[----:B------:R-:W-:Y:S01]  /*21f0*/  VOTEU.ANY UP0, P2 ;  /* 0x0000000000ff7886 */ /* 0x000fe20001000100 */
[----:B------:R-:W-:Y:S02]  /*2200*/  @P2 MOV R13, R4 ;  /* 0x00000004000d2202 */ /* 0x000fe40000000f00 */
[----:B------:R-:W-:Y:S02]  /*2210*/  @P2 R2UR.BROADCAST UR8, R3 ;  /* 0x00000000030822ca */ /* 0x000fe400008e0000 */
[----:B------:R-:W-:-:S11]  /*2220*/  @P2 LOP3.LUT R11, R5, 0xffff, RZ, 0xc0, !PT ;  /* 0x0000ffff050b2812 */ /* 0x000fd600078ec0ff */
[----:B------:R-:W-:Y:S01]  /*2230*/  @UP0 UMOV UR36, UR8 ;  /* 0x0000000800240c82 */ /* 0x000fe20008000000 */
[----:B-1----:R-:W-:Y:S05]  /*2240*/  @!P0 BRA `(.L_x_41) ;  /* 0x0000000000b88947 */ /* 0x002fea0003800000 */
[----:B------:R-:W3:Y:S01]  /*2250*/  LDC.64 R4, c[0x0][0xb18] ;  /* 0x0002c600ff047b82 */ /* 0x000ee20000000a00 */
[----:B------:R-:W-:-:S07]  /*2260*/  ISETP.NE.AND P3, PT, R26, 0x1, PT ;  /* 0x000000011a00780c */ /* 0x000fce0003f65270 */
[----:B------:R-:W1:Y:S08]  /*2270*/  LDC.64 R6, c[0x0][0xb10] ;  /* 0x0002c400ff067b82 */ /* 0x000e700000000a00 */
[----:B------:R-:W2:Y:S08]  /*2280*/  LDC R17, c[0x0][0xb20] ;  /* 0x0002c800ff117b82 */ /* 0x000eb00000000800 */
[----:B------:R-:W4:Y:S01]  /*2290*/  LDC R18, c[0x0][0xb0c] ;  /* 0x0002c300ff127b82 */ /* 0x000f220000000800 */
[----:B---3--:R-:W-:Y:S01]  /*22a0*/  IMAD.HI.U32 R22, R0, R5, RZ ;  /* 0x0000000500167227 */ /* 0x008fe200078e00ff */
[----:B------:R-:W-:-:S06]  /*22b0*/  ISETP.NE.AND P0, PT, R4, 0x1, PT ;  /* 0x000000010400780c */ /* 0x000fcc0003f05270 */
[----:B------:R-:W3:Y:S01]  /*22c0*/  LDC.64 R2, c[0x0][0xb28] ;  /* 0x0002ca00ff027b82 */ /* 0x000ee20000000a00 */
[----:B-1----:R-:W-:-:S04]  /*22d0*/  IMAD.HI.U32 R20, R9, R6, RZ ;  /* 0x0000000609147227 */ /* 0x002fc800078e00ff */
[----:B------:R-:W-:Y:S01]  /*22e0*/  IMAD.HI.U32 R24, R13, R6, RZ ;  /* 0x000000060d187227 */ /* 0x000fe200078e00ff */
[----:B------:R-:W-:Y:S02]  /*22f0*/  SHF.R.U32.HI R20, RZ, R7, R20 ;  /* 0x00000007ff147219 */ /* 0x000fe40000011614 */
[----:B--2---:R-:W-:Y:S01]  /*2300*/  SHF.R.U32.HI R19, RZ, R17, R22 ;  /* 0x00000011ff137219 */ /* 0x004fe20000011616 */
[----:B------:R-:W-:Y:S01]  /*2310*/  IMAD.HI.U32 R22, R11, R5, RZ ;  /* 0x000000050b167227 */ /* 0x000fe200078e00ff */
[----:B------:R-:W-:Y:S02]  /*2320*/  SHF.R.U32.HI R24, RZ, R7, R24 ;  /* 0x00000007ff187219 */ /* 0x000fe40000011618 */
[----:B------:R-:W-:Y:S02]  /*2330*/  SEL R19, R0, R19, !P0 ;  /* 0x0000001300137207 */ /* 0x000fe40004000000 */
[----:B------:R-:W-:Y:S02]  /*2340*/  SHF.R.U32.HI R22, RZ, R17, R22 ;  /* 0x00000011ff167219 */ /* 0x000fe40000011616 */
[----:B----4-:R-:W-:-:S02]  /*2350*/  ISETP.NE.AND P1, PT, R18, 0x1, PT ;  /* 0x000000011200780c */ /* 0x010fc40003f25270 */
[----:B------:R-:W-:Y:S02]  /*2360*/  SEL R5, R11, R22, !P0 ;  /* 0x000000160b057207 */ /* 0x000fe40004000000 */
[----:B------:R-:W-:Y:S02]  /*2370*/  SEL R21, R9, R20, !P1 ;  /* 0x0000001409157207 */ /* 0x000fe40004800000 */
[----:B------:R-:W-:Y:S01]  /*2380*/  SEL R7, R13, R24, !P1 ;  /* 0x000000180d077207 */ /* 0x000fe20004800000 */
[----:B---3--:R-:W-:Y:S01]  /*2390*/  IMAD.HI.U32 R20, R19, R2, RZ ;  /* 0x0000000213147227 */ /* 0x008fe200078e00ff */
[----:B------:R-:W-:-:S03]  /*23a0*/  IADD3 R17, PT, PT, -R5, RZ, RZ ;  /* 0x000000ff05117210 */ /* 0x000fc60007ffe1ff */
        /* <DEDUP_REMOVED lines=11> */
[----:B------:R-:W-:-:S04]  /*2460*/  @!P0 IMAD.HI.U32 R20, R7, R2, RZ ;  /* 0x0000000207148227 */ /* 0x000fc800078e00ff */
[----:B------:R-:W-:Y:S01]  /*2470*/  IMAD.MOV R2, RZ, RZ, -R6 ;  /* 0x000000ffff027224 */ /* 0x000fe200078e0a06 */
[----:B------:R-:W-:-:S03]  /*2480*/  @!P0 SHF.R.U32.HI R20, RZ, R3, R20 ;  /* 0x00000003ff148219 */ /* 0x000fc60000011614 */
[----:B------:R-:W-:Y:S01]  /*2490*/  IMAD R2, R26, R2, R5 ;  /* 0x000000021a027224 */ /* 0x000fe200078e0205 */
        /* <DEDUP_REMOVED lines=9> */
.L_x_41:
[----:B------:R-:W1:Y:S02]  /*2530*/  LDCU UR8, c[0x0][0xb30] ;  /* 0x00016600ff0877ac */ /* 0x000e640008000800 */
[----:B-1----:R-:W-:-:S09]  /*2540*/  UISETP.NE.AND UP0, UPT, UR8, 0x1, UPT ;  /* 0x000000010800788c */ /* 0x002fd2000bf05270 */
[----:B------:R-:W-:Y:S05]  /*2550*/  BRA.U UP0, `(.L_x_42) ;  /* 0x0000000100407547 */ /* 0x000fea000b800000 */
[----:B------:R-:W1:Y:S08]  /*2560*/  LDC.64 R4, c[0x0][0xb10] ;  /* 0x0002c400ff047b82 */ /* 0x000e700000000a00 */
[----:B------:R-:W2:Y:S08]  /*2570*/  LDC.64 R2, c[0x0][0xb18] ;  /* 0x0002c600ff027b82 */ /* 0x000eb00000000a00 */
[----:B------:R-:W4:Y:S08]  /*2580*/  LDC R6, c[0x0][0xb20] ;  /* 0x0002c800ff067b82 */ /* 0x000f300000000800 */
[----:B------:R-:W3:Y:S01]  /*2590*/  LDC R18, c[0x0][0xb0c] ;  /* 0x0002c300ff127b82 */ /* 0x000ee20000000800 */
[----:B-1----:R-:W-:-:S05]  /*25a0*/  IMAD.HI.U32 R4, R13, R4, RZ ;  /* 0x000000040d047227 */ /* 0x002fca00078e00ff */
[----:B------:R-:W-:Y:S01]  /*25b0*/  SHF.R.U32.HI R4, RZ, R5, R4 ;  /* 0x00000005ff047219 */ /* 0x000fe20000011604 */
[----:B--2---:R-:W-:Y:S01]  /*25c0*/  IMAD.HI.U32 R3, R11, R3, RZ ;  /* 0x000000030b037227 */ /* 0x004fe200078e00ff */
[----:B------:R-:W-:-:S04]  /*25d0*/  ISETP.NE.AND P0, PT, R2, 0x1, PT ;  /* 0x000000010200780c */ /* 0x000fc80003f05270 */
[----:B----4-:R-:W-:-:S04]  /*25e0*/  SHF.R.U32.HI R6, RZ, R6, R3 ;  /* 0x00000006ff067219 */ /* 0x010fc80000011603 */
[----:B------:R-:W-:Y:S02]  /*25f0*/  SEL R3, R11, R6, !P0 ;  /* 0x000000060b037207 */ /* 0x000fe40004000000 */
[----:B---3--:R-:W-:-:S04]  /*2600*/  ISETP.NE.AND P1, PT, R18, 0x1, PT ;  /* 0x000000011200780c */ /* 0x008fc80003f25270 */
[----:B------:R-:W-:-:S05]  /*2610*/  SEL R4, R13, R4, !P1 ;  /* 0x000000040d047207 */ /* 0x000fca0004800000 */
[----:B------:R-:W-:Y:S02]  /*2620*/  IMAD.IADD R5, R3, 0x1, -R4 ;  /* 0x0000000103057824 */ /* 0x000fe400078e0a04 */
[----:B------:R-:W-:Y:S02]  /*2630*/  IMAD.IADD R3, R4, 0x1, -R3 ;  /* 0x0000000104037824 */ /* 0x000fe400078e0a03 */
[----:B------:R-:W-:Y:S02]  /*2640*/  IMAD R13, R5, R18, R13 ;  /* 0x00000012050d7224 */ /* 0x000fe400078e020d */
[----:B------:R-:W-:-:S07]  /*2650*/  IMAD R11, R3, R2, R11 ;  /* 0x00000002030b7224 */ /* 0x000fce00078e020b */
.L_x_42:
[----:B------:R-:W-:Y:S01]  /*2660*/  VIADD R14, R14, 0x1 ;  /* 0x000000010e0e7836 */ /* 0x000fe20000000000 */
[----:B------:R-:W-:Y:S01]  /*2670*/  UPLOP3.LUT UP5, UPT, UPT, UPT, UPT, 0x80, 0x8 ;  /* 0x000000000008789c */ /* 0x000fe20003faf070 */
[----:B------:R-:W-:Y:S02]  /*2680*/  IMAD.IADD R21, R13, 0x1, R64 ;  /* 0x000000010d157824 */ /* 0x000fe400078e0240 */
[----:B------:R-:W-:Y:S01]  /*2690*/  IMAD.IADD R20, R11, 0x1, R62 ;  /* 0x000000010b147824 */ /* 0x000fe200078e023e */
[----:B------:R-:W-:-:S04]  /*26a0*/  ISETP.NE.AND P0, PT, R14, 0x2, PT ;  /* 0x000000020e00780c */ /* 0x000fc80003f05270 */
[----:B------:R-:W-:Y:S02]  /*26b0*/  SEL R3, RZ, 0x1, P0 ;  /* 0x00000001ff037807 */ /* 0x000fe40000000000 */
[----:B------:R-:W-:Y:S02]  /*26c0*/  SEL R14, R14, RZ, P0 ;  /* 0x000000ff0e0e7207 */ /* 0x000fe40000000000 */
[----:B------:R-:W-:Y:S01]  /*26d0*/  LOP3.LUT R12, R12, R3, RZ, 0x3c, !PT ;  /* 0x000000030c0c7212 */ /* 0x000fe200078e3cff */
[----:B------:R-:W-:Y:S06]  /*26e0*/  @P2 BRA `(.L_x_43) ;  /* 0xfffffff000602947 */ /* 0x000fec000383ffff */
[----:B------:R-:W-:Y:S01]  /*26f0*/  UIADD3 UR6, UPT, UPT, UR6, 0x68, URZ ;  /* 0x0000006806067890 */ /* 0x000fe2000fffe0ff */
[----:B------:R-:W-:-:S03]  /*2700*/  SHF.L.U32 R3, R15, 0x1f, RZ ;  /* 0x0000001f0f037819 */ /* 0x000fc600000006ff */
[----:B------:R-:W-:-:S09]  /*2710*/  ULEA UR4, UR23, UR6, 0x3 ;  /* 0x0000000617047291 */ /* 0x000fd2000f8e18ff */
[----:B------:R-:W1:Y:S02]  /*2720*/  SYNCS.PHASECHK.TRANS64.TRYWAIT P0, [UR4], R3 ;  /* 0x00000003ff0075a7 */ /* 0x000e640008001104 */
[----:B-1----:R-:W-:Y:S05]  /*2730*/  @!P0 BRA `(.L_x_44) ;  /* 0x00000068002c8947 */ /* 0x002fea0003800000 */
.L_x_165:
[----:B------:R-:W-:-:S04]  /*2740*/  UIADD3 UR5, UPT, UPT, UR23, 0x1, URZ ;  /* 0x0000000117057890 */ /* 0x000fc8000fffe0ff */
[----:B------:R-:W-:-:S04]  /*2750*/  UISETP.NE.AND UP0, UPT, UR5, 0xd, UPT ;  /* 0x0000000d0500788c */ /* 0x000fc8000bf05270 */
[----:B------:R-:W-:Y:S02]  /*2760*/  USEL UR7, URZ, 0x1, UP0 ;  /* 0x00000001ff077887 */ /* 0x000fe40008000000 */
[----:B------:R-:W-:-:S04]  /*2770*/  USEL UR5, UR5, URZ, UP0 ;  /* 0x000000ff05057287 */ /* 0x000fc80008000000 */
[----:B------:R-:W-:Y:S01]  /*2780*/  ULEA UR4, UR5, UR6, 0x3 ;  /* 0x0000000605047291 */ /* 0x000fe2000f8e18ff */
[----:B------:R-:W-:-:S04]  /*2790*/  LOP3.LUT R2, R15, UR7, RZ, 0x3c, !PT ;  /* 0x000000070f027c12 */ /* 0x000fc8000f8e3cff */
[----:B-1----:R-:W-:-:S04]  /*27a0*/  SHF.L.U32 R3, R2, 0x1f, RZ ;  /* 0x0000001f02037819 */ /* 0x002fc800000006ff */
[----:B------:R-:W1:Y:S02]  /*27b0*/  SYNCS.PHASECHK.TRANS64.TRYWAIT P0, [UR4], R3 ;  /* 0x00000003ff0075a7 */ /* 0x000e640008001104 */
[----:B-1----:R-:W-:Y:S05]  /*27c0*/  @!P0 BRA `(.L_x_45) ;  /* 0x0000006800208947 */ /* 0x002fea0003800000 */
.L_x_167:
        /* <DEDUP_REMOVED lines=9> */
.L_x_169:
        /* <DEDUP_REMOVED lines=9> */
.L_x_171:
        /* <DEDUP_REMOVED lines=9> */
.L_x_173:
        /* <DEDUP_REMOVED lines=9> */
.L_x_175:
        /* <DEDUP_REMOVED lines=9> */
.L_x_177:
        /* <DEDUP_REMOVED lines=9> */
.L_x_179:
        /* <DEDUP_REMOVED lines=9> */
.L_x_181:
        /* <DEDUP_REMOVED lines=9> */
.L_x_183:
        /* <DEDUP_REMOVED lines=9> */
.L_x_185:
        /* <DEDUP_REMOVED lines=9> */
.L_x_187:
[----:B------:R-:W-:-:S04]  /*2d70*/  UIADD3 UR5, UPT, UPT, UR5, 0x1, URZ ;  /* 0x0000000105057890 */ /* 0x000fc8000fffe0ff */
[----:B------:R-:W-:-:S04]  /*2d80*/  UISETP.NE.AND UP0, UPT, UR5, 0xd, UPT ;  /* 0x0000000d0500788c */ /* 0x000fc8000bf05270 */
[----:B------:R-:W-:Y:S02]  /*2d90*/  USEL UR4, URZ, 0x1, UP0 ;  /* 0x00000001ff047887 */ /* 0x000fe40008000000 */
[----:B------:R-:W-:-:S04]  /*2da0*/  USEL UR5, UR5, URZ, UP0 ;  /* 0x000000ff05057287 */ /* 0x000fc80008000000 */
[----:B------:R-:W-:Y:S01]  /*2db0*/  ULEA UR5, UR5, UR6, 0x3 ;  /* 0x0000000605057291 */ /* 0x000fe2000f8e18ff */
[----:B-1----:R-:W-:-:S04]  /*2dc0*/  LOP3.LUT R3, R2, UR4, RZ, 0x3c, !PT ;  /* 0x0000000402037c12 */ /* 0x002fc8000f8e3cff */
[----:B------:R-:W-:Y:S01]  /*2dd0*/  SHF.L.U32 R3, R3, 0x1f, RZ ;  /* 0x0000001f03037819 */ /* 0x000fe200000006ff */
[----:B---3--:R-:W-:-:S07]  /*2de0*/  IMAD.U32 R0, RZ, RZ, UR5 ;  /* 0x00000005ff007e24 */ /* 0x008fce000f8e00ff */
.L_x_56:
[----:B-1----:R1:W2:Y:S02]  /*2df0*/  SYNCS.PHASECHK.TRANS64.TRYWAIT P0, [R0+URZ], R3 ;  /* 0x00000003000075a7 */ /* 0x0022a400080011ff */
[----:B--2---:R-:W-:Y:S05]  /*2e00*/  @!P0 NANOSLEEP.SYNCS 0x989680 ;  /* 0x009896800000895d */ /* 0x004fea0003900000 */
[----:B------:R-:W2:Y:S02]  /*2e10*/  @!P0 SYNCS.PHASECHK.TRANS64 P0, [R0+URZ], R3 ;  /* 0x00000003000085a7 */ /* 0x000ea400080010ff */
[----:B--2---:R-:W-:Y:S05]  /*2e20*/  @P0 EXIT ;  /* 0x000000000000094d */ /* 0x004fea0003800000 */
[----:B------:R-:W-:Y:S05]  /*2e30*/  BRA `(.L_x_56) ;  /* 0xfffffffc00ec7947 */ /* 0x000fea000383ffff */
.L_x_23:
[----:B------:R-:W-:-:S04]  /*2e40*/  UISETP.NE.AND UP1, UPT, UR37, URZ, UPT ;  /* 0x000000ff2500728c */ /* 0x000fc8000bf25270 */
[----:B------:R-:W-:-:S09]  /*2e50*/  UISETP.NE.OR UP1, UPT, UR10, 0x1, UP1 ;  /* 0x000000010a00788c */ /* 0x000fd20008f25670 */
[----:B------:R-:W-:Y:S05]  /*2e60*/  BRA.U UP1, `(.L_x_57) ;  /* 0x00000005014c7547 */ /* 0x000fea000b800000 */
[----:B------:R-:W-:Y:S01]  /*2e70*/  HFMA2 R11, -RZ, RZ, 0, 0 ;  /* 0x00000000ff0b7431 */ /* 0x000fe200000001ff */
[----:B------:R-:W-:Y:S01]  /*2e80*/  ISETP.GE.U32.AND P2, PT, R10, 0x2, PT ;  /* 0x000000020a00780c */ /* 0x000fe20003f46070 */
[----:B------:R-:W-:Y:S01]  /*2e90*/  IMAD.MOV.U32 R12, RZ, RZ, 0x1 ;  /* 0x00000001ff0c7424 */ /* 0x000fe200078e00ff */
[----:B------:R-:W-:Y:S01]  /*2ea0*/  CS2R R8, SRZ ;  /* 0x0000000000087805 */ /* 0x000fe2000001ff00 */
[----:B------:R-:W-:Y:S01]  /*2eb0*/  IMAD.MOV.U32 R3, RZ, RZ, RZ ;  /* 0x000000ffff037224 */ /* 0x000fe200078e00ff */
[----:B------:R-:W-:Y:S01]  /*2ec0*/  UMOV UR4, 0x400 ;  /* 0x0000040000047882 */ /* 0x000fe20000000000 */
[----:B------:R-:W-:Y:S01]  /*2ed0*/  UMOV UR6, URZ ;  /* 0x000000ff00067c82 */ /* 0x000fe20008000000 */
[----:B------:R-:W-:-:S12]  /*2ee0*/  ULEA UR37, UR37, UR4, 0x18 ;  /* 0x0000000425257291 */ /* 0x000fd8000f8ec0ff */
.L_x_61:
[----:B------:R-:W-:Y:S02]  /*2ef0*/  LEA R0, R3, UR37, 0x3 ;  /* 0x0000002503007c11 */ /* 0x000fe4000f8e18ff */
[----:B------:R-:W-:-:S03]  /*2f00*/  SHF.L.U32 R5, R8, 0x1f, RZ ;  /* 0x0000001f08057819 */ /* 0x000fc600000006ff */
[----:B------:R-:W-:Y:S01]  /*2f10*/  VIADD R4, R0, 0x190 ;  /* 0x0000019000047836 */ /* 0x000fe20000000000 */
[----:B------:R-:W1:Y:S02]  /*2f20*/  SYNCS.PHASECHK.TRANS64.TRYWAIT P0, [R0+URZ+0x180], R5 ;  /* 0x00018005000075a7 */ /* 0x000e6400080011ff */
[----:B-1----:R-:W-:Y:S05]  /*2f30*/  @!P0 BRA `(.L_x_58) ;  /* 0x00000064004c8947 */ /* 0x002fea0003800000 */
.L_x_188:
[----:B------:R-:W-:Y:S01]  /*2f40*/  ULEA UR5, UR6, UR37, 0x3 ;  /* 0x0000002506057291 */ /* 0x000fe2000f8e18ff */
[----:B------:R-:W-:Y:S01]  /*2f50*/  PRMT R4, RZ, 0x654, R4 ;  /* 0x00000654ff047816 */ /* 0x000fe20000000004 */
[----:B-1----:R-:W-:Y:S01]  /*2f60*/  @!P2 IMAD.MOV.U32 R5, RZ, RZ, 0x10 ;  /* 0x00000010ff05a424 */ /* 0x002fe200078e00ff */
[----:B------:R-:W-:Y:S01]  /*2f70*/  SHF.L.U32 R7, R12, 0x1f, RZ ;  /* 0x0000001f0c077819 */ /* 0x000fe200000006ff */
[----:B------:R-:W-:Y:S01]  /*2f80*/  UIADD3 UR4, UPT, UPT, UR5, 0x120, URZ ;  /* 0x0000012005047890 */ /* 0x000fe2000fffe0ff */
[----:B------:R1:W-:Y:S05]  /*2f90*/  SYNCS.ARRIVE.TRANS64.RED.A1T0 RZ, [R4+URZ], RZ ;  /* 0x000000ff04ff79a7 */ /* 0x0003ea00081004ff */
[----:B------:R-:W-:Y:S01]  /*2fa0*/  IMAD.U32 R13, RZ, RZ, UR4 ;  /* 0x00000004ff0d7e24 */ /* 0x000fe2000f8e00ff */
[----:B------:R-:W2:Y:S04]  /*2fb0*/  SYNCS.PHASECHK.TRANS64.TRYWAIT P0, [UR5+0x130], R7 ;  /* 0x00013007ff0075a7 */ /* 0x000ea80008001105 */
[----:B------:R-:W-:Y:S01]  /*2fc0*/  PRMT R13, R10, 0x654, R13 ;  /* 0x000006540a0d7816 */ /* 0x000fe2000000000d */
[----:B-12---:R-:W-:Y:S06]  /*2fd0*/  @!P0 BRA `(.L_x_59) ;  /* 0x0000006400388947 */ /* 0x006fec0003800000 */
.L_x_190:
[----:B------:R-:W-:Y:S01]  /*2fe0*/  ULEA UR4, UR6, UR37, 0x4 ;  /* 0x0000002506047291 */ /* 0x000fe2000f8e20ff */
[----:B------:R-:W-:Y:S01]  /*2ff0*/  SEL R2, R13, R2, !P2 ;  /* 0x000000020d027207 */ /* 0x000fe20005000000 */
[----:B------:R-:W-:Y:S01]  /*3000*/  UIADD3 UR5, UPT, UPT, UR5, 0x120, URZ ;  /* 0x0000012005057890 */ /* 0x000fe2000fffe0ff */
[----:B-1----:R-:W-:Y:S01]  /*3010*/  LEA R0, R11, UR37, 0x3 ;  /* 0x000000250b007c11 */ /* 0x002fe2000f8e18ff */
[----:B------:R-:W-:Y:S01]  /*3020*/  UIADD3 UR4, UPT, UPT, UR4, 0x1b0, URZ ;  /* 0x000001b004047890 */ /* 0x000fe2000fffe0ff */
[----:B------:R1:W-:Y:S01]  /*3030*/  @!P2 SYNCS.ARRIVE.TRANS64.RED RZ, [R2+URZ], R5 ;  /* 0x0000000502ffa9a7 */ /* 0x0003e200080004ff */
[----:B------:R-:W-:Y:S01]  /*3040*/  UIADD3 UR6, UPT, UPT, UR6, 0x1, URZ ;  /* 0x0000000106067890 */ /* 0x000fe2000fffe0ff */
[----:B------:R-:W-:-:S03]  /*3050*/  VIADD R3, R3, 0x1 ;  /* 0x0000000103037836 */ /* 0x000fc60000000000 */
[----:B------:R-:W-:Y:S02]  /*3060*/  UISETP.NE.AND UP0, UPT, UR6, 0x2, UPT ;  /* 0x000000020600788c */ /* 0x000fe4000bf05270 */
[----:B------:R-:W-:Y:S01]  /*3070*/  ISETP.NE.AND P0, PT, R3, 0x2, PT ;  /* 0x000000020300780c */ /* 0x000fe20003f05270 */
[----:B------:R-:W-:Y:S06]  /*3080*/  UGETNEXTWORKID.BROADCAST [UR4], [UR5] ;  /* 0x00000000040073ca */ /* 0x000fec0008000100 */
[----:B------:R-:W-:Y:S02]  /*3090*/  USEL UR4, URZ, 0x1, UP0 ;  /* 0x00000001ff047887 */ /* 0x000fe40008000000 */
[----:B------:R-:W-:-:S04]  /*30a0*/  USEL UR6, UR6, URZ, UP0 ;  /* 0x000000ff06067287 */ /* 0x000fc80008000000 */
[----:B------:R-:W-:Y:S02]  /*30b0*/  LOP3.LUT R12, R12, UR4, RZ, 0x3c, !PT ;  /* 0x000000040c0c7c12 */ /* 0x000fe4000f8e3cff */
[----:B-1----:R-:W-:-:S04]  /*30c0*/  SHF.L.U32 R5, R9, 0x1f, RZ ;  /* 0x0000001f09057819 */ /* 0x002fc800000006ff */
[----:B------:R-:W1:Y:S02]  /*30d0*/  SYNCS.PHASECHK.TRANS64.TRYWAIT P1, [R0+URZ+0x120], R5 ;  /* 0x00012005000075a7 */ /* 0x000e6400080211ff */
[----:B-1----:R-:W-:Y:S05]  /*30e0*/  @!P1 BRA `(.L_x_60) ;  /* 0x00000064000c9947 */ /* 0x002fea0003800000 */
.L_x_191:
[----:B------:R-:W-:Y:S01]  /*30f0*/  LEA R4, R11, UR37, 0x4 ;  /* 0x000000250b047c11 */ /* 0x000fe2000f8e20ff */
[----:B-1----:R-:W-:Y:S01]  /*3100*/  VIADD R0, R0, 0x130 ;  /* 0x0000013000007836 */ /* 0x002fe20000000000 */
[----:B------:R-:W-:Y:S01]  /*3110*/  SEL R3, R3, RZ, P0 ;  /* 0x000000ff03037207 */ /* 0x000fe20000000000 */
[----:B------:R-:W-:-:S03]  /*3120*/  VIADD R11, R11, 0x1 ;  /* 0x000000010b0b7836 */ /* 0x000fc60000000000 */
[----:B------:R-:W1:Y:S01]  /*3130*/  LDS.128 R4, [R4+0x1b0] ;  /* 0x0001b00004047984 */ /* 0x000e620000000c00 */
[----:B------:R-:W-:Y:S02]  /*3140*/  PRMT R0, RZ, 0x654, R0 ;  /* 0x00000654ff007816 */ /* 0x000fe40000000000 */
[C---:B------:R-:W-:Y:S01]  /*3150*/  ISETP.NE.AND P1, PT, R11.reuse, 0x2, PT ;  /* 0x000000020b00780c */ /* 0x040fe20003f25270 */
[----:B------:R-:W-:Y:S01]  /*3160*/  @!PT LDS RZ, [RZ] ;  /* 0x00000000fffff984 */ /* 0x000fe20000000800 */
[----:B------:R-:W-:Y:S01]  /*3170*/  @!PT LDS RZ, [RZ] ;  /* 0x00000000fffff984 */ /* 0x000fe20000000800 */
[----:B------:R-:W-:Y:S01]  /*3180*/  @!PT LDS RZ, [RZ] ;  /* 0x00000000fffff984 */ /* 0x000fe20000000800 */
[----:B------:R-:W-:Y:S01]  /*3190*/  @!PT LDS RZ, [RZ] ;  /* 0x00000000fffff984 */ /* 0x000fe20000000800 */
[----:B------:R2:W-:Y:S06]  /*31a0*/  MEMBAR.ALL.CTA ;  /* 0x0000000000007992 */ /* 0x0005ec0000008000 */
[----:B--2---:R-:W2:Y:S01]  /*31b0*/  FENCE.VIEW.ASYNC.S ;  /* 0x00000000000073c6 */ /* 0x004ea20000000000 */
[----:B------:R-:W-:Y:S01]  /*31c0*/  SEL R11, R11, RZ, P1 ;  /* 0x000000ff0b0b7207 */ /* 0x000fe20000800000 */
[----:B--2---:R2:W-:Y:S01]  /*31d0*/  SYNCS.ARRIVE.TRANS64.RED.A1T0 RZ, [R0+URZ], RZ ;  /* 0x000000ff00ff79a7 */ /* 0x0045e200081004ff */
[----:B-1----:R-:W-:-:S02]  /*31e0*/  LOP3.LUT P3, RZ, R6, 0x1, RZ, 0xc0, !PT ;  /* 0x0000000106ff7812 */ /* 0x002fc4000786c0ff */
[----:B------:R-:W-:-:S04]  /*31f0*/  SEL R5, RZ, 0x1, P0 ;  /* 0x00000001ff057807 */ /* 0x000fc80000000000 */
[----:B------:R-:W-:Y:S02]  /*3200*/  LOP3.LUT R8, R8, R5, RZ, 0x3c, !PT ;  /* 0x0000000508087212 */ /* 0x000fe400078e3cff */
[----:B--2---:R-:W-:-:S04]  /*3210*/  SEL R0, RZ, 0x1, P1 ;  /* 0x00000001ff007807 */ /* 0x004fc80000800000 */
[----:B------:R-:W-:Y:S01]  /*3220*/  LOP3.LUT R9, R9, R0, RZ, 0x3c, !PT ;  /* 0x0000000009097212 */ /* 0x000fe200078e3cff */
[----:B------:R-:W-:Y:S06]  /*3230*/  @P3 BRA `(.L_x_61) ;  /* 0xfffffffc002c3947 */ /* 0x000fec000383ffff */
[----:B------:R-:W-:Y:S01]  /*3240*/  ULEA UR5, UR6, UR37, 0x3 ;  /* 0x0000002506057291 */ /* 0x000fe2000f8e18ff */
[----:B------:R-:W-:-:S08]  /*3250*/  SHF.L.U32 R3, R12, 0x1f, RZ ;  /* 0x0000001f0c037819 */ /* 0x000fd000000006ff */
[----:B------:R-:W1:Y:S02]  /*3260*/  SYNCS.PHASECHK.TRANS64 P0, [UR5+0x130], R3 ;  /* 0x00013003ff0075a7 */ /* 0x000e640008001005 */
[----:B-1----:R-:W-:Y:S05]  /*3270*/  @P0 BRA `(.L_x_62) ;  /* 0x0000000000080947 */ /* 0x002fea0003800000 */
[----:B------:R-:W1:Y:S02]  /*3280*/  SYNCS.PHASECHK.TRANS64.TRYWAIT P0, [UR5+0x130], R3 ;  /* 0x00013003ff0075a7 */ /* 0x000e640008001105 */
[----:B-1----:R-:W-:Y:S05]  /*3290*/  @!P0 BRA `(.L_x_63) ;  /* 0x0000006000b48947 */ /* 0x002fea0003800000 */
.L_x_62:
[----:B------:R-:W-:-:S04]  /*32a0*/  UIADD3 UR4, UPT, UPT, UR6, 0x1, URZ ;  /* 0x0000000106047890 */ /* 0x000fc8000fffe0ff */
[----:B------:R-:W-:-:S04]  /*32b0*/  UISETP.NE.AND UP0, UPT, UR4, 0x2, UPT ;  /* 0x000000020400788c */ /* 0x000fc8000bf05270 */
[----:B------:R-:W-:Y:S02]  /*32c0*/  USEL UR7, URZ, 0x1, UP0 ;  /* 0x00000001ff077887 */ /* 0x000fe40008000000 */
[----:B------:R-:W-:-:S04]  /*32d0*/  USEL UR4, UR4, URZ, UP0 ;  /* 0x000000ff04047287 */ /* 0x000fc80008000000 */
[----:B------:R-:W-:Y:S01]  /*32e0*/  ULEA UR4, UR4, UR37, 0x3 ;  /* 0x0000002504047291 */ /* 0x000fe2000f8e18ff */
[----:B-1----:R-:W-:-:S04]  /*32f0*/  LOP3.LUT R3, R12, UR7, RZ, 0x3c, !PT ;  /* 0x000000070c037c12 */ /* 0x002fc8000f8e3cff */
[----:B------:R-:W-:-:S04]  /*3300*/  SHF.L.U32 R0, R3, 0x1f, RZ ;  /* 0x0000001f03007819 */ /* 0x000fc800000006ff */
[----:B------:R-:W1:Y:S02]  /*3310*/  SYNCS.PHASECHK.TRANS64 P0, [UR4+0x130], R0 ;  /* 0x00013000ff0075a7 */ /* 0x000e640008001004 */
[----:B-1----:R-:W-:Y:S05]  /*3320*/  @P0 EXIT ;  /* 0x000000000000094d */ /* 0x002fea0003800000 */
[----:B------:R-:W-:Y:S02]  /*3330*/  SHF.L.U32 R3, R3, 0x1f, RZ ;  /* 0x0000001f03037819 */ /* 0x000fe400000006ff */
[----:B------:R-:W-:-:S07]  /*3340*/  MOV R0, UR4 ;  /* 0x0000000400007c02 */ /* 0x000fce0008000f00 */
.L_x_64:
[----:B-1----:R1:W2:Y:S02]  /*3350*/  SYNCS.PHASECHK.TRANS64.TRYWAIT P0, [R0+URZ+0x130], R3 ;  /* 0x00013003000075a7 */ /* 0x0022a400080011ff */
[----:B--2---:R-:W-:Y:S05]  /*3360*/  @!P0 NANOSLEEP.SYNCS 0x989680 ;  /* 0x009896800000895d */ /* 0x004fea0003900000 */
[----:B------:R-:W2:Y:S02]  /*3370*/  @!P0 SYNCS.PHASECHK.TRANS64 P0, [R0+URZ+0x130], R3 ;  /* 0x00013003000085a7 */ /* 0x000ea400080010ff */
[----:B--2---:R-:W-:Y:S05]  /*3380*/  @P0 EXIT ;  /* 0x000000000000094d */ /* 0x004fea0003800000 */
[----:B------:R-:W-:Y:S05]  /*3390*/  BRA `(.L_x_64) ;  /* 0xfffffffc00ec7947 */ /* 0x000fea000383ffff */
.L_x_57:
[----:B------:R-:W-:Y:S05]  /*33a0*/  BRA.U UP4, `(.L_x_65) ;  /* 0x0000001104d87547 */ /* 0x000fea000b800000 */
[----:B------:R-:W-:Y:S01]  /*33b0*/  UMOV UR6, 0x40 ;  /* 0x0000004000067882 */ /* 0x000fe20000000000 */
[----:B------:R-:W-:Y:S01]  /*33c0*/  NOP ;  /* 0x0000000000007918 */ /* 0x000fe20000000000 */
[----:B------:R-:W-:Y:S01]  /*33d0*/  ULEA UR6, UR37, UR6, 0x18 ;  /* 0x0000000625067291 */ /* 0x000fe2000f8ec0ff */
[----:B------:R-:W-:Y:S02]  /*33e0*/  UMOV UR7, 0x400 ;  /* 0x0000040000077882 */ /* 0x000fe40000000000 */
[----:B------:R-:W-:-:S06]  /*33f0*/  ULEA UR37, UR37, UR7, 0x18 ;  /* 0x0000000725257291 */ /* 0x000fcc000f8ec0ff */
[----:B------:R-:W1:Y:S02]  /*3400*/  LDS.U8 R2, [UR6+0x1c] ;  /* 0x00001c06ff027984 */ /* 0x000e640008000000 */
[----:B-1----:R-:W-:-:S13]  /*3410*/  ISETP.NE.AND P0, PT, R2, RZ, PT ;  /* 0x000000ff0200720c */ /* 0x002fda0003f05270 */
[----:B------:R-:W-:Y:S05]  /*3420*/  @P0 BRA `(.L_x_66) ;  /* 0x0000000400080947 */ /* 0x000fea0003800000 */
[----:B------:R-:W-:Y:S02]  /*3430*/  UISETP.NE.U32.AND UP0, UPT, UR5, 0x1, UPT ;  /* 0x000000010500788c */ /* 0x000fe4000bf05070 */
[----:B------:R-:W-:-:S07]  /*3440*/  UIADD3 UR8, UPT, UPT, UR6, 0x8, URZ ;  /* 0x0000000806087890 */ /* 0x000fce000fffe0ff */
[----:B------:R-:W-:Y:S05]  /*3450*/  BRA.U !UP0, `(.L_x_67) ;  /* 0x00000001089c7547 */ /* 0x000fea000b800000 */
[----:B------:R-:W-:Y:S01]  /*3460*/  ELECT P0, URZ, PT ;  /* 0x0000000000ff782f */ /* 0x000fe20003800000 */
[----:B------:R-:W-:-:S12]  /*3470*/  BSSY B0, `(.L_x_67) ;  /* 0x0000025000007945 */ /* 0x000fd80003800000 */
[----:B------:R-:W-:Y:S05]  /*3480*/  @!P0 BRA `(.L_x_68) ;  /* 0x00000000008c8947 */ /* 0x000fea0003800000 */
[----:B------:R-:W-:-:S05]  /*3490*/  UMOV UR7, 0x10 ;  /* 0x0000001000077882 */ /* 0x000fca0000000000 */
[----:B------:R-:W-:Y:S04]  /*34a0*/  DEPBAR.LE SB1, 0x36 ;  /* 0x00009d800000791a */ /* 0x000fe80000000000 */
[----:B------:R-:W1:Y:S02]  /*34b0*/  UTCATOMSWS.2CTA.FIND_AND_SET.ALIGN UP1, UR7, UR7 ;  /* 0x00000007000775e3 */ /* 0x000e640008220800 */
[----:B-1----:R-:W-:Y:S01]  /*34c0*/  MOV R11, UR7 ;  /* 0x00000007000b7c02 */ /* 0x002fe20008000f00 */
[----:B------:R-:W-:Y:S06]  /*34d0*/  BRA.U UP1, `(.L_x_69) ;  /* 0x0000000101187547 */ /* 0x000fec000b800000 */
.L_x_70:
[----:B------:R-:W-:Y:S05]  /*34e0*/  NANOSLEEP 0x64 ;  /* 0x000000640000795d */ /* 0x000fea0003800000 */
[----:B------:R-:W-:-:S05]  /*34f0*/  UMOV UR7, 0x10 ;  /* 0x0000001000077882 */ /* 0x000fca0000000000 */
[----:B------:R-:W-:Y:S04]  /*3500*/  DEPBAR.LE SB1, 0x36 ;  /* 0x00009d800000791a */ /* 0x000fe80000000000 */
[----:B------:R-:W1:Y:S02]  /*3510*/  UTCATOMSWS.2CTA.FIND_AND_SET.ALIGN UP1, UR7, UR7 ;  /* 0x00000007000775e3 */ /* 0x000e640008220800 */
[----:B-1----:R-:W-:Y:S01]  /*3520*/  MOV R11, UR7 ;  /* 0x00000007000b7c02 */ /* 0x002fe20008000f00 */
[----:B------:R-:W-:Y:S05]  /*3530*/  BRA.U !UP1, `(.L_x_70) ;  /* 0xfffffffd09e87547 */ /* 0x000fea000b83ffff */
.L_x_69:
[----:B------:R-:W1:Y:S01]  /*3540*/  LDS R5, [UR6+0x10] ;  /* 0x00001006ff057984 */ /* 0x000e620008000800 */
[----:B------:R-:W-:Y:S01]  /*3550*/  IMAD.U32 R3, RZ, RZ, UR37 ;  /* 0x00000025ff037e24 */ /* 0x000fe2000f8e00ff */
[----:B------:R-:W-:-:S03]  /*3560*/  MOV R2, UR4 ;  /* 0x0000000400027c02 */ /* 0x000fc60008000f00 */
[----:B------:R-:W-:Y:S01]  /*3570*/  VIADD R3, R3, 0x1d0 ;  /* 0x000001d003037836 */ /* 0x000fe20000000000 */
[----:B-1----:R-:W-:-:S04]  /*3580*/  SHF.L.U32 R5, R5, 0x1f, RZ ;  /* 0x0000001f05057819 */ /* 0x002fc800000006ff */
[----:B------:R-:W1:Y:S02]  /*3590*/  SYNCS.PHASECHK.TRANS64.TRYWAIT P0, [UR6+0x8], R5 ;  /* 0x00000805ff0075a7 */ /* 0x000e640008001106 */
[----:B-1----:R-:W-:Y:S05]  /*35a0*/  @P0 BRA `(.L_x_71) ;  /* 0x0000000000080947 */ /* 0x002fea0003800000 */
[----:B------:R-:W1:Y:S02]  /*35b0*/  SYNCS.PHASECHK.TRANS64.TRYWAIT P0, [UR6+0x8], R5 ;  /* 0x00000805ff0075a7 */ /* 0x000e640008001106 */
[----:B-1----:R-:W-:Y:S05]  /*35c0*/  @!P0 BRA `(.L_x_72) ;  /* 0x0000006000008947 */ /* 0x002fea0003800000 */
.L_x_71:
[----:B-1----:R-:W-:Y:S01]  /*35d0*/  HFMA2 R4, -RZ, RZ, 0, 5.9604644775390625e-08 ;  /* 0x00000001ff047431 */ /* 0x002fe200000001ff */
[----:B------:R-:W-:Y:S01]  /*35e0*/  UPRMT UR7, UR4, 0x654, UR8 ;  /* 0x0000065404077896 */ /* 0x000fe20008000008 */
[----:B------:R-:W-:Y:S01]  /*35f0*/  IMAD.MOV.U32 R6, RZ, RZ, 0xffff ;  /* 0x0000ffffff067424 */ /* 0x000fe200078e00ff */
[----:B------:R-:W-:Y:S01]  /*3600*/  PRMT R2, R2, 0x654, R3 ;  /* 0x0000065402027816 */ /* 0x000fe20000000003 */
[----:B------:R-:W-:Y:S02]  /*3610*/  IMAD.MOV.U32 R5, RZ, RZ, 0x4 ;  /* 0x00000004ff057424 */ /* 0x000fe400078e00ff */
[----:B------:R-:W-:Y:S01]  /*3620*/  IMAD.SHL.U32 R9, R11, 0x20, RZ ;  /* 0x000000200b097824 */ /* 0x000fe200078e00ff */
[----:B------:R-:W-:Y:S02]  /*3630*/  MOV R3, UR7 ;  /* 0x0000000700037c02 */ /* 0x000fe40008000f00 */
[-C--:B------:R-:W-:Y:S01]  /*3640*/  SHF.L.U32 R7, R6, R11.reuse, RZ ;  /* 0x0000000b06077219 */ /* 0x080fe200000006ff */
[----:B------:R1:W-:Y:S01]  /*3650*/  SYNCS.ARRIVE.TRANS64.RED RZ, [UR7], R5 ;  /* 0x00000005ffff79a7 */ /* 0x0003e20008000407 */
[----:B------:R-:W-:Y:S01]  /*3660*/  SHF.L.U32 R6, R4, R11, RZ ;  /* 0x0000000b04067219 */ /* 0x000fe200000006ff */
[----:B------:R1:W-:Y:S04]  /*3670*/  STS [UR37+0x1d0], R9 ;  /* 0x0001d009ff007988 */ /* 0x0003e80008000825 */
[----:B------:R1:W-:Y:S04]  /*3680*/  STAS [R2.64], R11 ;  /* 0x0000000b02007dbd */ /* 0x0003e8000c0008ff */
[----:B------:R1:W-:Y:S04]  /*3690*/  ATOMS.OR RZ, [UR6+0x14], R7 ;  /* 0x00001407ffff798c */ /* 0x0003e8000b000006 */
[----:B------:R1:W-:Y:S04]  /*36a0*/  ATOMS.OR RZ, [UR6+0x18], R6 ;  /* 0x00001806ffff798c */ /* 0x0003e8000b000006 */
[----:B------:R1:W-:Y:S02]  /*36b0*/  ATOMS.XOR RZ, [UR6+0x10], R4 ;  /* 0x00001004ffff798c */ /* 0x0003e4000b800006 */
.L_x_68:
[----:B------:R-:W-:Y:S05]  /*36c0*/  BSYNC B0 ;  /* 0x0000000000007941 */ /* 0x000fea0003800000 */
.L_x_67:
[----:B------:R-:W-:Y:S05]  /*36d0*/  BRA.U UP0, `(.L_x_73) ;  /* 0x00000001006c7547 */ /* 0x000fea000b800000 */
[----:B------:R-:W-:-:S03]  /*36e0*/  UMOV UR7, 0xffffffff ;  /* 0xffffffff00077882 */ /* 0x000fc60000000000 */
[----:B------:R-:W-:Y:S05]  /*36f0*/  BRA.DIV UR7, `(.L_x_74) ;  /* 0x0000005e07cc7947 */ /* 0x000fea000b800000 */
[----:B------:R-:W-:-:S13]  /*3700*/  ELECT P6, URZ, PT ;  /* 0x0000000000ff782f */ /* 0x000fda00038c0000 */
.L_x_195:
[----:B------:R-:W-:Y:S05]  /*3710*/  @!P6 BRA `(.L_x_73) ;  /* 0x00000000005ce947 */ /* 0x000fea0003800000 */
[----:B-1----:R-:W1:Y:S02]  /*3720*/  LDS R3, [UR6+0x10] ;  /* 0x00001006ff037984 */ /* 0x002e640008000800 */
[----:B-1----:R-:W-:-:S04]  /*3730*/  SHF.L.U32 R3, R3, 0x1f, RZ ;  /* 0x0000001f03037819 */ /* 0x002fc800000006ff */
[----:B------:R-:W1:Y:S02]  /*3740*/  SYNCS.PHASECHK.TRANS64.TRYWAIT P0, [UR6+0x8], R3 ;  /* 0x00000803ff0075a7 */ /* 0x000e640008001106 */
[----:B-1----:R-:W-:Y:S05]  /*3750*/  @P0 BRA `(.L_x_75) ;  /* 0x0000000000080947 */ /* 0x002fea0003800000 */
[----:B------:R-:W1:Y:S02]  /*3760*/  SYNCS.PHASECHK.TRANS64.TRYWAIT P0, [UR6+0x8], R3 ;  /* 0x00000803ff0075a7 */ /* 0x000e640008001106 */
[----:B-1----:R-:W-:Y:S05]  /*3770*/  @!P0 BRA `(.L_x_76) ;  /* 0x0000005c00cc8947 */ /* 0x002fea0003800000 */
.L_x_75:
[----:B------:R-:W2:Y:S01]  /*3780*/  LDS R5, [UR37+0x1d0] ;  /* 0x0001d025ff057984 */ /* 0x000ea20008000800 */
[----:B-1----:R-:W-:Y:S02]  /*3790*/  HFMA2 R2, -RZ, RZ, 0, 5.9604644775390625e-08 ;  /* 0x00000001ff027431 */ /* 0x002fe400000001ff */
[----:B------:R-:W-:Y:S01]  /*37a0*/  IMAD.MOV.U32 R3, RZ, RZ, 0xffff ;  /* 0x0000ffffff037424 */ /* 0x000fe200078e00ff */
[----:B------:R-:W-:Y:S01]  /*37b0*/  UPRMT UR7, UR4, 0x654, UR8 ;  /* 0x0000065404077896 */ /* 0x000fe20008000008 */
[----:B--2---:R-:W-:-:S03]  /*37c0*/  IMAD.SHL.U32 R4, R5, 0x20, RZ ;  /* 0x0000002005047824 */ /* 0x004fc600078e00ff */
[-C--:B------:R-:W-:Y:S02]  /*37d0*/  SHF.L.U32 R3, R3, R5.reuse, RZ ;  /* 0x0000000503037219 */ /* 0x080fe400000006ff */
[----:B------:R-:W-:Y:S01]  /*37e0*/  SHF.L.U32 R5, R2, R5, RZ ;  /* 0x0000000502057219 */ /* 0x000fe200000006ff */
[----:B------:R2:W-:Y:S04]  /*37f0*/  STS [UR37+0x1d0], R4 ;  /* 0x0001d004ff007988 */ /* 0x0005e80008000825 */
[----:B------:R2:W-:Y:S04]  /*3800*/  ATOMS.OR RZ, [UR6+0x14], R3 ;  /* 0x00001403ffff798c */ /* 0x0005e8000b000006 */
[----:B------:R2:W-:Y:S01]  /*3810*/  ATOMS.OR RZ, [UR6+0x18], R5 ;  /* 0x00001805ffff798c */ /* 0x0005e2000b000006 */
[----:B------:R-:W-:Y:S03]  /*3820*/  SYNCS.ARRIVE.TRANS64.RED.A1T0 RZ, [UR7], RZ ;  /* 0x000000ffffff79a7 */ /* 0x000fe60008100407 */
[----:B------:R2:W-:Y:S01]  /*3830*/  ATOMS.XOR RZ, [UR6+0x10], R2 ;  /* 0x00001002ffff798c */ /* 0x0005e2000b800006 */
[----:B------:R-:W-:Y:S05]  /*3840*/  BRA `(.L_x_73) ;  /* 0x0000000000107947 */ /* 0x000fea0003800000 */
.L_x_66:
[----:B------:R-:W-:-:S05]  /*3850*/  MOV R2, 0xffffffff ;  /* 0xffffffff00027802 */ /* 0x000fca0000000f00 */
[----:B------:R1:W-:Y:S02]  /*3860*/  STS [UR37+0x1d0], R2 ;  /* 0x0001d002ff007988 */ /* 0x0003e40008000825 */
[----:B-1----:R-:W-:Y:S02]  /*3870*/  MOV R2, 0x3890 ;  /* 0x0000389000027802 */ /* 0x002fe40000000f00 */
[----:B-----5:R-:W-:Y:S05]  /*3880*/  CALL.REL.NOINC `($__internal_1_$__cuda_sm10x_tcgen05_guardrail_trap_phase_invalid_during_alloc) ;  /* 0x0000006400a07944 */ /* 0x020fea0003c00000 */
.L_x_73:
[----:B------:R-:W-:Y:S05]  /*3890*/  WARPSYNC.ALL ;  /* 0x0000000000007948 */ /* 0x000fea0003800000 */
[----:B------:R-:W3:Y:S01]  /*38a0*/  S2UR UR7, SR_CgaCtaId ;  /* 0x00000000000779c3 */ /* 0x000ee20000008800 */
[----:B------:R-:W-:Y:S01]  /*38b0*/  UMOV UR6, 0x400 ;  /* 0x0000040000067882 */ /* 0x000fe20000000000 */
[----:B------:R-:W-:-:S06]  /*38c0*/  NOP ;  /* 0x0000000000007918 */ /* 0x000fcc0000000000 */
[----:B------:R-:W-:Y:S06]  /*38d0*/  BAR.ARV 0x6, 0xa0 ;  /* 0x0182800000007b1d */ /* 0x000fec0000002000 */
[----:B------:R-:W4:Y:S01]  /*38e0*/  LDCU UR8, c[0x0][0x38c] ;  /* 0x00007180ff0877ac */ /* 0x000f220008000800 */
[----:B------:R-:W-:Y:S01]  /*38f0*/  LOP3.LUT R0, R0, 0xffff, RZ, 0xc0, !PT ;  /* 0x0000ffff00007812 */ /* 0x000fe200078ec0ff */
[----:B-1----:R-:W-:Y:S01]  /*3900*/  IMAD.MOV.U32 R9, RZ, RZ, 0x1 ;  /* 0x00000001ff097424 */ /* 0x002fe200078e00ff */
[----:B------:R-:W-:Y:S01]  /*3910*/  LOP3.LUT R8, R8, 0xffff, RZ, 0xc0, !PT ;  /* 0x0000ffff08087812 */ /* 0x000fe200078ec0ff */
[----:B------:R-:W-:Y:S01]  /*3920*/  UMOV UR19, URZ ;  /* 0x000000ff00137c82 */ /* 0x000fe20008000000 */
[----:B------:R-:W-:Y:S01]  /*3930*/  R2UR UR11, R0 ;  /* 0x00000000000b72ca */ /* 0x000fe200000e0000 */
[----:B------:R-:W-:Y:S01]  /*3940*/  UMOV UR18, URZ ;  /* 0x000000ff00127c82 */ /* 0x000fe20008000000 */
[----:B------:R-:W-:Y:S01]  /*3950*/  R2UR UR12, R8 ;  /* 0x00000000080c72ca */ /* 0x000fe200000e0000 */
[----:B------:R-:W-:Y:S01]  /*3960*/  IMAD.MOV.U32 R8, RZ, RZ, RZ ;  /* 0x000000ffff087224 */ /* 0x000fe200078e00ff */
[----:B------:R-:W-:Y:S01]  /*3970*/  UMOV UR17, URZ ;  /* 0x000000ff00117c82 */ /* 0x000fe20008000000 */
[----:B---3--:R-:W-:-:S02]  /*3980*/  ULEA UR7, UR7, UR6, 0x18 ;  /* 0x0000000607077291 */ /* 0x008fc4000f8ec0ff */
[----:B------:R-:W-:Y:S02]  /*3990*/  UISETP.NE.AND UP2, UPT, UR5, URZ, UPT ;  /* 0x000000ff0500728c */ /* 0x000fe4000bf45270 */
[----:B------:R-:W-:Y:S02]  /*39a0*/  UIADD3 UR13, UPT, UPT, UR7, 0x4300, URZ ;  /* 0x00004300070d7890 */ /* 0x000fe4000fffe0ff */
[----:B------:R-:W-:Y:S02]  /*39b0*/  UIADD3 UR14, UPT, UPT, UR7, 0x1e300, URZ ;  /* 0x0001e300070e7890 */ /* 0x000fe4000fffe0ff */
[----:B----4-:R-:W-:Y:S01]  /*39c0*/  UIADD3 UR8, UPT, UPT, UR8, 0x3f, URZ ;  /* 0x0000003f08087890 */ /* 0x010fe2000fffe0ff */
[----:B--2---:R-:W1:Y:S01]  /*39d0*/  LDS R2, [UR7+0x1d0] ;  /* 0x0001d007ff027984 */ /* 0x004e620008000800 */
[----:B------:R-:W-:Y:S02]  /*39e0*/  USHF.R.U32.HI UR13, URZ, 0x4, UR13 ;  /* 0x00000004ff0d7899 */ /* 0x000fe4000801160d */
[----:B------:R-:W-:-:S02]  /*39f0*/  USHF.R.S32.HI UR6, URZ, 0x1f, UR8 ;  /* 0x0000001fff067899 */ /* 0x000fc40008011408 */
[----:B------:R-:W-:Y:S02]  /*3a00*/  USHF.R.U32.HI UR14, URZ, 0x4, UR14 ;  /* 0x00000004ff0e7899 */ /* 0x000fe4000801160e */
[----:B------:R-:W-:Y:S02]  /*3a10*/  ULEA.HI UR6, UR6, UR8, URZ, 0x6 ;  /* 0x0000000806067291 */ /* 0x000fe4000f8f30ff */
[----:B------:R-:W-:Y:S02]  /*3a20*/  ULOP3.LUT UR13, UR13, 0x3fff, URZ, 0xc0, !UPT ;  /* 0x00003fff0d0d7892 */ /* 0x000fe4000f8ec0ff */
[----:B------:R-:W-:Y:S02]  /*3a30*/  USHF.R.S32.HI UR6, URZ, 0x6, UR6 ;  /* 0x00000006ff067899 */ /* 0x000fe40008011406 */
[----:B------:R-:W-:Y:S02]  /*3a40*/  ULOP3.LUT UR14, UR14, 0x3fff, URZ, 0xc0, !UPT ;  /* 0x00003fff0e0e7892 */ /* 0x000fe4000f8ec0ff */
[----:B------:R-:W-:Y:S01]  /*3a50*/  UISETP.LT.AND UP0, UPT, UR6, 0x1, UPT ;  /* 0x000000010600788c */ /* 0x000fe2000bf01270 */
[----:B------:R-:W-:Y:S01]  /*3a60*/  UMOV UR28, 0x0 ;  /* 0x00000000001c7882 */ /* 0x000fe20000000000 */
[----:B------:R-:W-:Y:S01]  /*3a70*/  UMOV UR29, 0x8200010 ;  /* 0x08200010001d7882 */ /* 0x000fe20000000000 */
[----:B------:R-:W-:-:S02]  /*3a80*/  ULOP3.LUT UR13, UR13, 0x10000, URZ, 0xfc, !UPT ;  /* 0x000100000d0d7892 */ /* 0x000fc4000f8efcff */
[----:B------:R-:W-:Y:S02]  /*3a90*/  ULOP3.LUT UR14, UR14, 0x10000, URZ, 0xfc, !UPT ;  /* 0x000100000e0e7892 */ /* 0x000fe4000f8efcff */
[----:B------:R-:W-:Y:S01]  /*3aa0*/  USEL UR20, UR6, 0x1, !UP0 ;  /* 0x0000000106147887 */ /* 0x000fe2000c000000 */
[----:B------:R-:W-:Y:S01]  /*3ab0*/  UMOV UR26, 0x0 ;  /* 0x00000000001a7882 */ /* 0x000fe20000000000 */
[----:B------:R-:W-:Y:S01]  /*3ac0*/  UMOV UR27, 0x8200010 ;  /* 0x08200010001b7882 */ /* 0x000fe20000000000 */
[----:B------:R-:W-:Y:S01]  /*3ad0*/  UMOV UR24, 0x0 ;  /* 0x0000000000187882 */ /* 0x000fe20000000000 */
[----:B------:R-:W-:Y:S01]  /*3ae0*/  UMOV UR25, 0x8200010 ;  /* 0x0820001000197882 */ /* 0x000fe20000000000 */
[----:B------:R-:W-:Y:S01]  /*3af0*/  UMOV UR22, 0x0 ;  /* 0x0000000000167882 */ /* 0x000fe20000000000 */
[----:B------:R-:W-:Y:S01]  /*3b00*/  UMOV UR23, 0x8200010 ;  /* 0x0820001000177882 */ /* 0x000fe20000000000 */
[----:B-1----:R-:W-:Y:S02]  /*3b10*/  R2UR UR21, R2 ;  /* 0x00000000021572ca */ /* 0x002fe400000e0000 */
[----:B------:R-:W-:-:S13]  /*3b20*/  CS2R R2, SRZ ;  /* 0x0000000000027805 */ /* 0x000fda000001ff00 */
.L_x_84:
[C---:B------:R-:W-:Y:S02]  /*3b30*/  LEA R0, R8.reuse, UR7, 0x3 ;  /* 0x0000000708007c11 */ /* 0x040fe4000f8e18ff */
[----:B------:R-:W-:Y:S02]  /*3b40*/  SHF.L.U32 R5, R3, 0x1f, RZ ;  /* 0x0000001f03057819 */ /* 0x000fe400000006ff */
[----:B------:R-:W-:Y:S02]  /*3b50*/  LEA R4, R8, UR7, 0x4 ;  /* 0x0000000708047c11 */ /* 0x000fe4000f8e20ff */
[----:B------:R-:W1:Y:S02]  /*3b60*/  SYNCS.PHASECHK.TRANS64.TRYWAIT P0, [R0+URZ+0x120], R5 ;  /* 0x00012005000075a7 */ /* 0x000e6400080011ff */
[----:B-1-34-:R-:W-:Y:S05]  /*3b70*/  @!P0 BRA `(.L_x_77) ;  /* 0x0000005800e48947 */ /* 0x01afea0003800000 */
.L_x_196:
[----:B-1----:R-:W1:Y:S01]  /*3b80*/  LDS.128 R4, [R4+0x1b0] ;  /* 0x0001b00004047984 */ /* 0x002e620000000c00 */
[----:B------:R-:W-:Y:S02]  /*3b90*/  VIADD R0, R0, 0x130 ;  /* 0x0000013000007836 */ /* 0x000fe40000000000 */
[----:B------:R-:W-:Y:S01]  /*3ba0*/  VIADD R8, R8, 0x1 ;  /* 0x0000000108087836 */ /* 0x000fe20000000000 */
[----:B------:R-:W-:Y:S01]  /*3bb0*/  @!PT LDS RZ, [RZ] ;  /* 0x00000000fffff984 */ /* 0x000fe20000000800 */
[----:B------:R-:W-:Y:S01]  /*3bc0*/  @!PT LDS RZ, [RZ] ;  /* 0x00000000fffff984 */ /* 0x000fe20000000800 */
[----:B------:R-:W-:Y:S01]  /*3bd0*/  @!PT LDS RZ, [RZ] ;  /* 0x00000000fffff984 */ /* 0x000fe20000000800 */
[----:B------:R-:W-:Y:S01]  /*3be0*/  @!PT LDS RZ, [RZ] ;  /* 0x00000000fffff984 */ /* 0x000fe20000000800 */
[----:B------:R2:W-:Y:S06]  /*3bf0*/  MEMBAR.ALL.CTA ;  /* 0x0000000000007992 */ /* 0x0005ec0000008000 */
[----:B--2---:R-:W2:Y:S01]  /*3c00*/  FENCE.VIEW.ASYNC.S ;  /* 0x00000000000073c6 */ /* 0x004ea20000000000 */
[----:B------:R-:W-:-:S04]  /*3c10*/  PRMT R0, RZ, 0x654, R0 ;  /* 0x00000654ff007816 */ /* 0x000fc80000000000 */
[----:B--2---:R2:W-:Y:S01]  /*3c20*/  SYNCS.ARRIVE.TRANS64.RED.A1T0 RZ, [R0+URZ], RZ ;  /* 0x000000ff00ff79a7 */ /* 0x0045e200081004ff */
[----:B-1----:R-:W-:Y:S01]  /*3c30*/  LOP3.LUT P1, RZ, R6, 0x1, RZ, 0xc0, !PT ;  /* 0x0000000106ff7812 */ /* 0x002fe2000782c0ff */
[----:B--2---:R-:W-:-:S12]  /*3c40*/  BRA.U UP2, `(.L_x_78) ;  /* 0x0000000502087547 */ /* 0x004fd8000b800000 */
[----:B------:R-:W1:Y:S01]  /*3c50*/  LDCU UR8, c[0x0][0x38c] ;  /* 0x00007180ff0877ac */ /* 0x000e620008000800 */
[----:B------:R-:W-:Y:S02]  /*3c60*/  PLOP3.LUT P2, PT, PT, PT, PT, 0x80, 0x8 ;  /* 0x000000000008781c */ /* 0x000fe40003f4f070 */
[----:B------:R-:W-:Y:S01]  /*3c70*/  SHF.L.U32 R5, R9, 0x1f, RZ ;  /* 0x0000001f09057819 */ /* 0x000fe200000006ff */
[----:B------:R-:W-:Y:S02]  /*3c80*/  ULEA UR9, UR19, UR7, 0x3 ;  /* 0x0000000713097291 */ /* 0x000fe4000f8e18ff */
[----:B------:R-:W-:Y:S02]  /*3c90*/  ULEA UR10, UR19, UR21, 0x6 ;  /* 0x00000015130a7291 */ /* 0x000fe4000f8e30ff */
[----:B-1----:R-:W-:-:S06]  /*3ca0*/  UISETP.GE.AND UP0, UPT, UR8, 0x1, UPT ;  /* 0x000000010800788c */ /* 0x002fcc000bf06270 */
[----:B------:R-:W-:-:S05]  /*3cb0*/  PLOP3.LUT P0, PT, PT, PT, UP0, 0x80, 0x8 ;  /* 0x000000000008781c */ /* 0x000fca0003f0f008 */
[----:B------:R-:W-:-:S08]  /*3cc0*/  @UP0 ULEA UR8, UR18, UR7, 0x3 ;  /* 0x0000000712080291 */ /* 0x000fd0000f8e18ff */
[----:B------:R-:W-:-:S04]  /*3cd0*/  @P0 SHF.L.U32 R0, R2, 0x1f, RZ ;  /* 0x0000001f02000819 */ /* 0x000fc800000006ff */
[----:B------:R1:W2:Y:S01]  /*3ce0*/  @P0 SYNCS.PHASECHK.TRANS64.TRYWAIT P2, [UR8], R0 ;  /* 0x00000000ff0005a7 */ /* 0x0002a20008041108 */
[----:B------:R-:W3:Y:S02]  /*3cf0*/  SYNCS.PHASECHK.TRANS64.TRYWAIT P0, [UR9+0x160], R5 ;  /* 0x00016005ff0075a7 */ /* 0x000ee40008001109 */
[----:B-123--:R-:W-:Y:S05]  /*3d00*/  @!P0 BRA `(.L_x_79) ;  /* 0x0000005800948947 */ /* 0x00efea0003800000 */
.L_x_198:
[----:B------:R-:W-:Y:S01]  /*3d10*/  UMOV UR16, UR17 ;  /* 0x0000001100107c82 */ /* 0x000fe20008000000 */
[----:B------:R-:W-:Y:S05]  /*3d20*/  BRA.U !UP0, `(.L_x_80) ;  /* 0x0000000108c07547 */ /* 0x000fea000b800000 */
[----:B------:R-:W-:Y:S02]  /*3d30*/  UIADD3 UR16, UPT, UPT, UR20, UR17, URZ ;  /* 0x0000001114107290 */ /* 0x000fe4000fffe0ff */
[----:B------:R-:W-:Y:S01]  /*3d40*/  UPLOP3.LUT UP3, UPT, UPT, UPT, UPT, 0x40, 0x4 ;  /* 0x000000000004789c */ /* 0x000fe20003f6e870 */
[----:B------:R-:W-:Y:S01]  /*3d50*/  UMOV UR15, UR6 ;  /* 0x00000006000f7c82 */ /* 0x000fe20008000000 */
[----:B------:R-:W-:-:S09]  /*3d60*/  UMOV UR46, UR18 ;  /* 0x00000012002e7c82 */ /* 0x000fd20008000000 */
.L_x_83:
[----:B--2---:R-:W-:Y:S01]  /*3d70*/  ULEA UR8, UR46, UR7, 0x3 ;  /* 0x000000072e087291 */ /* 0x004fe2000f8e18ff */
[----:B---3--:R-:W-:Y:S11]  /*3d80*/  @P2 BRA `(.L_x_81) ;  /* 0x00000000000c2947 */ /* 0x008ff60003800000 */
[----:B-1----:R-:W-:Y:S04]  /*3d90*/  SHF.L.U32 R5, R2, 0x1f, RZ ;  /* 0x0000001f02057819 */ /* 0x002fe800000006ff */
[----:B------:R-:W1:Y:S02]  /*3da0*/  SYNCS.PHASECHK.TRANS64.TRYWAIT P0, [UR8], R5 ;  /* 0x00000005ff0075a7 */ /* 0x000e640008001108 */
[----:B-1----:R-:W-:Y:S05]  /*3db0*/  @!P0 BRA `(.L_x_82) ;  /* 0x0000005800808947 */ /* 0x002fea0003800000 */
.L_x_81:
[----:B------:R-:W-:Y:S01]  /*3dc0*/  UISETP.NE.AND UP0, UPT, UR15, 0x1, UPT ;  /* 0x000000010f00788c */ /* 0x000fe2000bf05270 */
[----:B------:R-:W-:Y:S01]  /*3dd0*/  PLOP3.LUT P2, PT, PT, PT, PT, 0x80, 0x8 ;  /* 0x000000000008781c */ /* 0x000fe20003f4f070 */
[----:B------:R-:W-:Y:S02]  /*3de0*/  UIADD3 UR18, UPT, UPT, UR46, 0x1, URZ ;  /* 0x000000012e127890 */ /* 0x000fe4000fffe0ff */
[----:B------:R-:W-:Y:S02]  /*3df0*/  ULEA UR32, UR46, UR14, 0x9 ;  /* 0x0000000e2e207291 */ /* 0x000fe4000f8e48ff */
[----:B------:R-:W-:Y:S01]  /*3e00*/  UISETP.NE.AND UP1, UPT, UR18, 0xd, UPT ;  /* 0x0000000d1200788c */ /* 0x000fe2000bf25270 */
[----:B------:R-:W-:Y:S01]  /*3e10*/  PLOP3.LUT P0, PT, PT, PT, UP0, 0x80, 0x8 ;  /* 0x000000000008781c */ /* 0x000fe20003f0f008 */
[----:B------:R-:W-:Y:S02]  /*3e20*/  UIADD3 UR44, UPT, UPT, UR32, 0x2, URZ ;  /* 0x00000002202c7890 */ /* 0x000fe4000fffe0ff */
[----:B------:R-:W-:Y:S02]  /*3e30*/  USEL UR31, URZ, 0x1, UP1 ;  /* 0x00000001ff1f7887 */ /* 0x000fe40008800000 */
[----:B------:R-:W-:Y:S02]  /*3e40*/  USEL UR18, UR18, URZ, UP1 ;  /* 0x000000ff12127287 */ /* 0x000fe40008800000 */
[----:B------:R-:W-:Y:S02]  /*3e50*/  UIADD3 UR40, UPT, UPT, UR32, 0x4, URZ ;  /* 0x0000000420287890 */ /* 0x000fe4000fffe0ff */
[----:B------:R-:W-:Y:S01]  /*3e60*/  @UP0 ULEA UR30, UR18, UR7, 0x3 ;  /* 0x00000007121e0291 */ /* 0x000fe2000f8e18ff */
[----:B------:R-:W-:Y:S01]  /*3e70*/  LOP3.LUT R2, R2, UR31, RZ, 0x3c, !PT ;  /* 0x0000001f02027c12 */ /* 0x000fe2000f8e3cff */
[----:B------:R-:W-:Y:S02]  /*3e80*/  UIADD3 UR36, UPT, UPT, UR32, 0x6, URZ ;  /* 0x0000000620247890 */ /* 0x000fe4000fffe0ff */
[----:B------:R-:W-:Y:S01]  /*3e90*/  UIADD3 UR8, UPT, UPT, UR8, 0x68, URZ ;  /* 0x0000006808087890 */ /* 0x000fe2000fffe0ff */
[----:B-1----:R-:W-:Y:S01]  /*3ea0*/  @P0 SHF.L.U32 R0, R2, 0x1f, RZ ;  /* 0x0000001f02000819 */ /* 0x002fe200000006ff */
[----:B------:R-:W-:Y:S02]  /*3eb0*/  UIADD3 UR17, UPT, UPT, UR17, 0x1, URZ ;  /* 0x0000000111117890 */ /* 0x000fe4000fffe0ff */
[----:B------:R-:W-:Y:S01]  /*3ec0*/  UIADD3 UR15, UPT, UPT, UR15, -0x1, URZ ;  /* 0xffffffff0f0f7890 */ /* 0x000fe2000fffe0ff */
[----:B------:R2:W3:Y:S01]  /*3ed0*/  @P0 SYNCS.PHASECHK.TRANS64.TRYWAIT P2, [UR30], R0 ;  /* 0x00000000ff0005a7 */ /* 0x0004e2000804111e */
[----:B------:R-:W-:Y:S02]  /*3ee0*/  ULEA UR30, UR46, UR13, 0x9 ;  /* 0x0000000d2e1e7291 */ /* 0x000fe4000f8e48ff */
[----:B------:R-:W-:Y:S02]  /*3ef0*/  UISETP.NE.AND UP0, UPT, UR17, UR16, UPT ;  /* 0x000000101100728c */ /* 0x000fe4000bf05270 */
[----:B------:R-:W-:Y:S02]  /*3f00*/  UIADD3 UR42, UPT, UPT, UR30, 0x2, URZ ;  /* 0x000000021e2a7890 */ /* 0x000fe4000fffe0ff */
[----:B------:R-:W-:Y:S02]  /*3f10*/  UIADD3 UR38, UPT, UPT, UR30, 0x4, URZ ;  /* 0x000000041e267890 */ /* 0x000fe4000fffe0ff */
[----:B------:R-:W-:Y:S01]  /*3f20*/  UIADD3 UR34, UPT, UPT, UR30, 0x6, URZ ;  /* 0x000000061e227890 */ /* 0x000fe2000fffe0ff */
[----:B------:R-:W-:Y:S01]  /*3f30*/  UMOV UR33, 0x40004040 ;  /* 0x4000404000217882 */ /* 0x000fe20000000000 */
[----:B------:R-:W-:Y:S01]  /*3f40*/  UMOV UR31, 0x40004040 ;  /* 0x40004040001f7882 */ /* 0x000fe20000000000 */
[----:B------:R-:W-:Y:S01]  /*3f50*/  UMOV UR45, 0x40004040 ;  /* 0x40004040002d7882 */ /* 0x000fe20000000000 */
[----:B------:R2:W-:Y:S01]  /*3f60*/  UTCHMMA.2CTA gdesc[UR30], gdesc[UR32], tmem[UR10], tmem[UR28], idesc[UR29], UP3 ;  /* 0x00ff1c201e0075ea */ /* 0x0005e20009a0000a */
[----:B------:R-:W-:Y:S01]  /*3f70*/  UPLOP3.LUT UP3, UPT, UPT, UPT, UPT, 0x80, 0x8 ;  /* 0x000000000008789c */ /* 0x000fe20003f6f070 */
[----:B------:R-:W-:Y:S01]  /*3f80*/  UMOV UR43, 0x40004040 ;  /* 0x40004040002b7882 */ /* 0x000fe20000000000 */
[----:B------:R-:W-:Y:S01]  /*3f90*/  UMOV UR41, 0x40004040 ;  /* 0x4000404000297882 */ /* 0x000fe20000000000 */
[----:B------:R2:W-:Y:S01]  /*3fa0*/  UTCHMMA.2CTA gdesc[UR42], gdesc[UR44], tmem[UR10], tmem[UR26], idesc[UR27], UPT ;  /* 0x00ff1a2c2a0075ea */ /* 0x0005e2000ba0000a */
[----:B------:R-:W-:Y:S01]  /*3fb0*/  UMOV UR39, 0x40004040 ;  /* 0x4000404000277882 */ /* 0x000fe20000000000 */
[----:B------:R-:W-:Y:S01]  /*3fc0*/  UMOV UR37, 0x40004040 ;  /* 0x4000404000257882 */ /* 0x000fe20000000000 */
[----:B------:R-:W-:Y:S01]  /*3fd0*/  UMOV UR35, 0x40004040 ;  /* 0x4000404000237882 */ /* 0x000fe20000000000 */
[----:B------:R2:W-:Y:S01]  /*3fe0*/  UTCHMMA.2CTA gdesc[UR38], gdesc[UR40], tmem[UR10], tmem[UR24], idesc[UR25], UPT ;  /* 0x00ff1828260075ea */ /* 0x0005e2000ba0000a */
[----:B------:R2:W-:Y:S01]  /*3ff0*/  UTCHMMA.2CTA gdesc[UR34], gdesc[UR36], tmem[UR10], tmem[UR22], idesc[UR23], UPT ;  /* 0x00ff1624220075ea */ /* 0x0005e2000ba0000a */
[----:B------:R2:W-:Y:S01]  /*4000*/  UTCBAR.2CTA.MULTICAST [UR8], URZ, UR12 ;  /* 0x000000ff080073e9 */ /* 0x0005e2000820080c */
[----:B------:R-:W-:Y:S01]  /*4010*/  UMOV UR46, UR18 ;  /* 0x00000012002e7c82 */ /* 0x000fe20008000000 */
[----:B------:R-:W-:Y:S05]  /*4020*/  BRA.U UP0, `(.L_x_83) ;  /* 0xfffffffd00507547 */ /* 0x000fea000b83ffff */
.L_x_80:
[----:B------:R-:W-:Y:S01]  /*4030*/  UIADD3 UR9, UPT, UPT, UR9, 0x140, URZ ;  /* 0x0000014009097890 */ /* 0x000fe2000fffe0ff */
[----:B------:R-:W-:-:S08]  /*4040*/  UMOV UR17, UR16 ;  /* 0x0000001000117c82 */ /* 0x000fd00008000000 */
[----:B------:R4:W-:Y:S01]  /*4050*/  UTCBAR.2CTA.MULTICAST [UR9], URZ, UR11 ;  /* 0x000000ff090073e9 */ /* 0x0009e2000820080b */
[----:B------:R-:W-:Y:S02]  /*4060*/  NOP ;  /* 0x0000000000007918 */ /* 0x000fe40000000000 */
.L_x_78:
[----:B------:R-:W-:Y:S01]  /*4070*/  UIADD3 UR19, UPT, UPT, UR19, 0x1, URZ ;  /* 0x0000000113137890 */ /* 0x000fe2000fffe0ff */
[----:B------:R-:W-:-:S03]  /*4080*/  ISETP.NE.AND P0, PT, R8, 0x2, PT ;  /* 0x000000020800780c */ /* 0x000fc60003f05270 */
[----:B------:R-:W-:Y:S01]  /*4090*/  UISETP.NE.AND UP0, UPT, UR19, 0x4, UPT ;  /* 0x000000041300788c */ /* 0x000fe2000bf05270 */
[----:B-12---:R-:W-:Y:S02]  /*40a0*/  SEL R0, RZ, 0x1, P0 ;  /* 0x00000001ff007807 */ /* 0x006fe40000000000 */
[----:B------:R-:W-:Y:S01]  /*40b0*/  SEL R8, R8, RZ, P0 ;  /* 0x000000ff08087207 */ /* 0x000fe20000000000 */
[----:B------:R-:W-:Y:S01]  /*40c0*/  USEL UR8, URZ, 0x1, UP0 ;  /* 0x00000001ff087887 */ /* 0x000fe20008000000 */
[----:B------:R-:W-:Y:S01]  /*40d0*/  LOP3.LUT R3, R3, R0, RZ, 0x3c, !PT ;  /* 0x0000000003037212 */ /* 0x000fe200078e3cff */
[----:B------:R-:W-:-:S04]  /*40e0*/  USEL UR19, UR19, URZ, UP0 ;  /* 0x000000ff13137287 */ /* 0x000fc80008000000 */
[----:B------:R-:W-:Y:S01]  /*40f0*/  LOP3.LUT R9, R9, UR8, RZ, 0x3c, !PT ;  /* 0x0000000809097c12 */ /* 0x000fe2000f8e3cff */
[----:B------:R-:W-:Y:S07]  /*4100*/  @P1 BRA `(.L_x_84) ;  /* 0xfffffff800881947 */ /* 0x000fee000383ffff */
[----:B------:R-:W1:Y:S01]  /*4110*/  S2UR UR6, SR_CgaCtaId ;  /* 0x00000000000679c3 */ /* 0x000e620000008800 */
[----:B------:R-:W-:Y:S01]  /*4120*/  ELECT P0, URZ, PT ;  /* 0x0000000000ff782f */ /* 0x000fe20003800000 */
[----:B------:R-:W-:Y:S01]  /*4130*/  HFMA2 R0, -RZ, RZ, 0, 5.9604644775390625e-08 ;  /* 0x00000001ff007431 */ /* 0x000fe200000001ff */
[----:B------:R-:W-:-:S05]  /*4140*/  UMOV UR8, 0x40 ;  /* 0x0000004000087882 */ /* 0x000fca0000000000 */
[----:B------:R-:W-:Y:S01]  /*4150*/  UVIRTCOUNT.DEALLOC.SMPOOL 0x80 ;  /* 0x000000800000784c */ /* 0x000fe20000000000 */
[----:B------:R-:W-:Y:S02]  /*4160*/  UISETP.NE.AND UP0, UPT, UR5, URZ, UPT ;  /* 0x000000ff0500728c */ /* 0x000fe4000bf05270 */
[----:B-1----:R-:W-:-:S09]  /*4170*/  ULEA UR6, UR6, UR8, 0x18 ;  /* 0x0000000806067291 */ /* 0x002fd2000f8ec0ff */
[----:B------:R1:W-:Y:S01]  /*4180*/  @P0 STS.U8 [UR6+0x1c], R0 ;  /* 0x00001c00ff000988 */ /* 0x0003e20008000006 */
[----:B------:R-:W-:Y:S05]  /*4190*/  BRA.U UP0, `(.L_x_85) ;  /* 0x0000000100a07547 */ /* 0x000fea000b800000 */
[----:B------:R-:W-:Y:S01]  /*41a0*/  UIADD3 UR5, UPT, UPT, UR7, 0x160, URZ ;  /* 0x0000016007057890 */ /* 0x000fe2000fffe0ff */
[----:B------:R-:W-:-:S03]  /*41b0*/  SHF.L.U32 R3, R9, 0x1f, RZ ;  /* 0x0000001f09037819 */ /* 0x000fc600000006ff */
[----:B------:R-:W-:-:S09]  /*41c0*/  ULEA UR8, UR19, UR5, 0x3 ;  /* 0x0000000513087291 */ /* 0x000fd2000f8e18ff */
[----:B------:R-:W2:Y:S02]  /*41d0*/  SYNCS.PHASECHK.TRANS64.TRYWAIT P0, [UR8], R3 ;  /* 0x00000003ff0075a7 */ /* 0x000ea40008001108 */
[----:B--2---:R-:W-:Y:S05]  /*41e0*/  @!P0 BRA `(.L_x_86) ;  /* 0x00000054008c8947 */ /* 0x004fea0003800000 */
.L_x_201:
[----:B----4-:R-:W-:-:S04]  /*41f0*/  UIADD3 UR9, UPT, UPT, UR19, 0x1, URZ ;  /* 0x0000000113097890 */ /* 0x010fc8000fffe0ff */
        /* <DEDUP_REMOVED lines=8> */
.L_x_203:
        /* <DEDUP_REMOVED lines=9> */
.L_x_205:
[----:B------:R-:W-:-:S04]  /*4310*/  UIADD3 UR9, UPT, UPT, UR9, 0x1, URZ ;  /* 0x0000000109097890 */ /* 0x000fc8000fffe0ff */
[----:B------:R-:W-:-:S04]  /*4320*/  UISETP.NE.AND UP1, UPT, UR9, 0x4, UPT ;  /* 0x000000040900788c */ /* 0x000fc8000bf25270 */
[----:B------:R-:W-:Y:S02]  /*4330*/  USEL UR8, URZ, 0x1, UP1 ;  /* 0x00000001ff087887 */ /* 0x000fe40008800000 */
[----:B------:R-:W-:-:S04]  /*4340*/  USEL UR9, UR9, URZ, UP1 ;  /* 0x000000ff09097287 */ /* 0x000fc80008800000 */
[----:B------:R-:W-:Y:S01]  /*4350*/  ULEA UR9, UR9, UR5, 0x3 ;  /* 0x0000000509097291 */ /* 0x000fe2000f8e18ff */
[----:B-1----:R-:W-:-:S04]  /*4360*/  LOP3.LUT R3, R2, UR8, RZ, 0x3c, !PT ;  /* 0x0000000802037c12 */ /* 0x002fc8000f8e3cff */
[----:B------:R-:W-:Y:S01]  /*4370*/  SHF.L.U32 R3, R3, 0x1f, RZ ;  /* 0x0000001f03037819 */ /* 0x000fe200000006ff */
[----:B------:R-:W-:-:S04]  /*4380*/  IMAD.U32 R0, RZ, RZ, UR9 ;  /* 0x00000009ff007e24 */ /* 0x000fc8000f8e00ff */
[----:B------:R1:W2:Y:S03]  /*4390*/  SYNCS.PHASECHK.TRANS64.TRYWAIT P0, [R0+URZ], R3 ;  /* 0x00000003000075a7 */ /* 0x0002a600080011ff */
[----:B--2---:R-:W-:Y:S05]  /*43a0*/  @!P0 NANOSLEEP.SYNCS 0x989680 ;  /* 0x009896800000895d */ /* 0x004fea0003900000 */
[----:B------:R-:W2:Y:S02]  /*43b0*/  @!P0 SYNCS.PHASECHK.TRANS64 P0, [R0+URZ], R3 ;  /* 0x00000003000085a7 */ /* 0x000ea400080010ff */
[----:B--2---:R-:W-:Y:S05]  /*43c0*/  @P0 BRA `(.L_x_89) ;  /* 0x0000000000200947 */ /* 0x004fea0003800000 */
.L_x_90:
[----:B--2---:R2:W4:Y:S02]  /*43d0*/  SYNCS.PHASECHK.TRANS64.TRYWAIT P0, [R0+URZ], R3 ;  /* 0x00000003000075a7 */ /* 0x00452400080011ff */
[----:B----4-:R-:W-:Y:S05]  /*43e0*/  @!P0 NANOSLEEP.SYNCS 0x989680 ;  /* 0x009896800000895d */ /* 0x010fea0003900000 */
[----:B------:R-:W4:Y:S02]  /*43f0*/  @!P0 SYNCS.PHASECHK.TRANS64 P0, [R0+URZ], R3 ;  /* 0x00000003000085a7 */ /* 0x000f2400080010ff */
[----:B----4-:R-:W-:Y:S05]  /*4400*/  @!P0 BRA `(.L_x_90) ;  /* 0xfffffffc00f08947 */ /* 0x010fea000383ffff */
[----:B------:R-:W-:Y:S05]  /*4410*/  BRA `(.L_x_89) ;  /* 0x00000000000c7947 */ /* 0x000fea0003800000 */
.L_x_85:
[----:B------:R-:W-:-:S04]  /*4420*/  UIADD3 UR5, UPT, UPT, UR7, 0x1a0, URZ ;  /* 0x000001a007057890 */ /* 0x000fc8000fffe0ff */
[----:B------:R-:W-:-:S09]  /*4430*/  UPRMT UR5, UR4, 0x654, UR5 ;  /* 0x0000065404057896 */ /* 0x000fd20008000005 */
[----:B------:R-:W-:Y:S03]  /*4440*/  SYNCS.ARRIVE.TRANS64.RED.A1T0 RZ, [UR5], RZ ;  /* 0x000000ffffff79a7 */ /* 0x000fe60008100405 */
.L_x_89:
[----:B-12---:R-:W-:Y:S01]  /*4450*/  SHF.L.U32 R3, RZ, 0x1f, RZ ;  /* 0x0000001fff037819 */ /* 0x006fe200000006ff */
[----:B------:R-:W-:Y:S01]  /*4460*/  UIADD3 UR5, UPT, UPT, UR7, 0x1a0, URZ ;  /* 0x000001a007057890 */ /* 0x000fe2000fffe0ff */
[----:B------:R-:W-:Y:S02]  /*4470*/  PLOP3.LUT P0, PT, PT, PT, UP0, 0x80, 0x8 ;  /* 0x000000000008781c */ /* 0x000fe40003f0f008 */
[----:B------:R-:W1:Y:S02]  /*4480*/  SYNCS.PHASECHK.TRANS64.TRYWAIT P1, [UR7+0x1a0], R3 ;  /* 0x0001a003ff0075a7 */ /* 0x000e640008021107 */
[----:B-1----:R-:W-:Y:S09]  /*4490*/  @!P1 BRA `(.L_x_91) ;  /* 0x0000005400289947 */ /* 0x002ff20003800000 */
.L_x_207:
[----:B------:R-:W-:Y:S01]  /*44a0*/  @!UP0 UPRMT UR5, UR4, 0x654, UR5 ;  /* 0x0000065404058896 */ /* 0x000fe20008000005 */
[----:B------:R-:W-:Y:S02]  /*44b0*/  UMOV UR8, 0xffff ;  /* 0x0000ffff00087882 */ /* 0x000fe40000000000 */
[----:B------:R-:W-:-:S06]  /*44c0*/  UMOV UR4, 0x1 ;  /* 0x0000000100047882 */ /* 0x000fcc0000000000 */
[----:B------:R-:W-:Y:S01]  /*44d0*/  @!P0 SYNCS.ARRIVE.TRANS64.RED.A1T0 RZ, [UR5], RZ ;  /* 0x000000ffffff89a7 */ /* 0x000fe20008100405 */
[----:B------:R-:W-:Y:S01]  /*44e0*/  NOP ;  /* 0x0000000000007918 */ /* 0x000fe20000000000 */
[----:B-1----:R-:W1:Y:S01]  /*44f0*/  LDS R0, [UR6+0x14] ;  /* 0x00001406ff007984 */ /* 0x002e620008000800 */
[----:B------:R-:W-:-:S04]  /*4500*/  ULOP3.LUT UR5, UR21, 0xffff, URZ, 0xc0, !UPT ;  /* 0x0000ffff15057892 */ /* 0x000fc8000f8ec0ff */
[----:B------:R-:W-:-:S04]  /*4510*/  USHF.R.U32.HI UR5, URZ, 0x5, UR5 ;  /* 0x00000005ff057899 */ /* 0x000fc80008011605 */
[----:B------:R-:W-:Y:S02]  /*4520*/  USHF.L.U32 UR8, UR8, UR5, URZ ;  /* 0x0000000508087299 */ /* 0x000fe400080006ff */
[----:B------:R-:W-:-:S04]  /*4530*/  USHF.L.U32 UR4, UR4, UR5, URZ ;  /* 0x0000000504047299 */ /* 0x000fc800080006ff */
[----:B-1----:R-:W-:-:S04]  /*4540*/  LOP3.LUT R0, R0, UR8, RZ, 0xc0, !PT ;  /* 0x0000000800007c12 */ /* 0x002fc8000f8ec0ff */
[----:B------:R-:W-:-:S13]  /*4550*/  ISETP.NE.AND P0, PT, R0, UR8, PT ;  /* 0x0000000800007c0c */ /* 0x000fda000bf05270 */
[----:B------:R-:W-:Y:S05]  /*4560*/  @P0 BRA `(.L_x_92) ;  /* 0x0000000000580947 */ /* 0x000fea0003800000 */
[----:B------:R-:W1:Y:S02]  /*4570*/  LDS R0, [UR6+0x18] ;  /* 0x00001806ff007984 */ /* 0x000e640008000800 */
[----:B-1----:R-:W-:-:S04]  /*4580*/  LOP3.LUT R0, R0, UR4, RZ, 0xc0, !PT ;  /* 0x0000000400007c12 */ /* 0x002fc8000f8ec0ff */
[----:B------:R-:W-:-:S13]  /*4590*/  ISETP.NE.AND P0, PT, R0, UR4, PT ;  /* 0x0000000400007c0c */ /* 0x000fda000bf05270 */
[----:B------:R-:W-:Y:S05]  /*45a0*/  @P0 BRA `(.L_x_93) ;  /* 0x00000000003c0947 */ /* 0x000fea0003800000 */
[----:B------:R-:W1:Y:S01]  /*45b0*/  S2R R2, SR_LANEID ;  /* 0x0000000000027919 */ /* 0x000e620000000000 */
[----:B------:R-:W-:Y:S01]  /*45c0*/  ULOP3.LUT UR8, URZ, UR8, URZ, 0x33, !UPT ;  /* 0x00000008ff087292 */ /* 0x000fe2000f8e33ff */
[----:B------:R-:W-:Y:S01]  /*45d0*/  LOP3.LUT R4, RZ, UR4, RZ, 0x33, !PT ;  /* 0x00000004ff047c12 */ /* 0x000fe2000f8e33ff */
[----:B------:R-:W-:Y:S02]  /*45e0*/  VOTEU.ANY UR7, UPT, PT ;  /* 0x0000000000077886 */ /* 0x000fe400038e0100 */
[----:B------:R-:W-:Y:S01]  /*45f0*/  UFLO.U32 UR7, UR7 ;  /* 0x00000007000772bd */ /* 0x000fe200080e0000 */
[----:B------:R-:W2:Y:S01]  /*4600*/  REDUX UR4, R4 ;  /* 0x00000000040473c4 */ /* 0x000ea20000000000 */
[----:B------:R-:W-:-:S06]  /*4610*/  IMAD.U32 R0, RZ, RZ, UR8 ;  /* 0x00000008ff007e24 */ /* 0x000fcc000f8e00ff */
[----:B------:R1:W-:Y:S01]  /*4620*/  UTCATOMSWS.AND URZ, UR8 ;  /* 0x0000000800ff79e3 */ /* 0x0003e20008000000 */
[----:B------:R-:W3:Y:S01]  /*4630*/  REDUX UR5, R0 ;  /* 0x00000000000573c4 */ /* 0x000ee20000000000 */
[----:B-1----:R-:W-:Y:S01]  /*4640*/  ISETP.EQ.U32.AND P0, PT, R2, UR7, PT ;  /* 0x0000000702007c0c */ /* 0x002fe2000bf02070 */
[----:B--2---:R-:W-:Y:S01]  /*4650*/  IMAD.U32 R2, RZ, RZ, UR4 ;  /* 0x00000004ff027e24 */ /* 0x004fe2000f8e00ff */
[----:B---3--:R-:W-:-:S11]  /*4660*/  MOV R3, UR5 ;  /* 0x0000000500037c02 */ /* 0x008fd60008000f00 */
[----:B------:R1:W-:Y:S04]  /*4670*/  @P0 ATOMS.AND RZ, [UR6+0x14], R3 ;  /* 0x00001403ffff098c */ /* 0x0003e8000a800006 */
[----:B------:R1:W-:Y:S01]  /*4680*/  @P0 ATOMS.AND RZ, [UR6+0x18], R2 ;  /* 0x00001802ffff098c */ /* 0x0003e2000a800006 */
[----:B------:R-:W-:Y:S05]  /*4690*/  BRA `(.L_x_94) ;  /* 0x0000000000147947 */ /* 0x000fea0003800000 */
.L_x_93:
[----:B------:R-:W-:Y:S02]  /*46a0*/  MOV R2, 0x46c0 ;  /* 0x000046c000027802 */ /* 0x000fe40000000f00 */
[----:B---345:R-:W-:Y:S05]  /*46b0*/  CALL.REL.NOINC `($__internal_0_$__cuda_sm10x_tcgen05_guardrail_trap_col_being_dealloced_not_returned_by_alloc) ;  /* 0x0000005800087944 */ /* 0x038fea0003c00000 */
[----:B------:R-:W-:Y:S05]  /*46c0*/  BRA `(.L_x_94) ;  /* 0x0000000000087947 */ /* 0x000fea0003800000 */
.L_x_92:
[----:B------:R-:W-:Y:S02]  /*46d0*/  MOV R2, 0x46f0 ;  /* 0x000046f000027802 */ /* 0x000fe40000000f00 */
[----:B---345:R-:W-:Y:S05]  /*46e0*/  CALL.REL.NOINC `($__internal_2_$__cuda_sm10x_tcgen05_guardrail_trap_unallocated_columns_being_dealloced) ;  /* 0x0000005800147944 */ /* 0x038fea0003c00000 */
.L_x_94:
[----:B------:R-:W-:Y:S01]  /*46f0*/  NOP ;  /* 0x0000000000007918 */ /* 0x000fe20000000000 */
[----:B----4-:R-:W-:Y:S05]  /*4700*/  EXIT ;  /* 0x000000000000794d */ /* 0x010fea0003800000 */
.L_x_65:
[----:B------:R-:W-:-:S09]  /*4710*/  UISETP.NE.OR UP5, UPT, UR10, 0x3, UP5 ;  /* 0x000000030a00788c */ /* 0x000fd2000afa5670 */
[----:B------:R-:W-:Y:S05]  /*4720*/  BRA.U UP5, `(.L_x_95) ;  /* 0x0000001105787547 */ /* 0x000fea000b800000 */
[----:B------:R-:W1:Y:S01]  /*4730*/  LDC R0, c[0x0][0xb30] ;  /* 0x0002cc00ff007b82 */ /* 0x000e620000000800 */
[----:B------:R-:W2:Y:S01]  /*4740*/  LDCU.64 UR8, c[0x0][0x888] ;  /* 0x00011100ff0877ac */ /* 0x000ea20008000a00 */
[----:B------:R-:W-:Y:S02]  /*4750*/  HFMA2 R25, -RZ, RZ, 0, 0 ;  /* 0x00000000ff197431 */ /* 0x000fe400000001ff */
[----:B-----5:R-:W-:Y:S01]  /*4760*/  IMAD.MOV.U32 R32, RZ, RZ, 0x1 ;  /* 0x00000001ff207424 */ /* 0x020fe200078e00ff */
[----:B------:R-:W-:Y:S01]  /*4770*/  MOV R23, 0x1000 ;  /* 0x0000100000177802 */ /* 0x000fe20000000f00 */
[----:B------:R-:W3:Y:S01]  /*4780*/  LDCU.64 UR4, c[0x0][0x890] ;  /* 0x00011200ff0477ac */ /* 0x000ee20008000a00 */
[----:B------:R-:W-:Y:S01]  /*4790*/  IMAD.MOV.U32 R27, RZ, RZ, RZ ;  /* 0x000000ffff1b7224 */ /* 0x000fe200078e00ff */
[----:B------:R-:W4:Y:S01]  /*47a0*/  LDC R19, c[0x0][0x370] ;  /* 0x0000dc00ff137b82 */ /* 0x000f220000000800 */
[----:B------:R-:W-:Y:S01]  /*47b0*/  UMOV UR7, 0x400 ;  /* 0x0000040000077882 */ /* 0x000fe20000000000 */
[----:B------:R-:W-:-:S02]  /*47c0*/  UPLOP3.LUT UP1, UPT, UPT, UPT, UPT, 0x40, 0x4 ;  /* 0x000000000004789c */ /* 0x000fc40003f2e870 */
[----:B------:R-:W-:-:S04]  /*47d0*/  ULEA UR7, UR37, UR7, 0x18 ;  /* 0x0000000725077291 */ /* 0x000fc8000f8ec0ff */
[----:B------:R-:W4:Y:S01]  /*47e0*/  LDC R2, c[0x0][0xb0c] ;  /* 0x0002c300ff027b82 */ /* 0x000f220000000800 */
[----:B------:R-:W-:Y:S02]  /*47f0*/  UIADD3 UR13, UPT, UPT, UR7, 0xe8, URZ ;  /* 0x000000e8070d7890 */ /* 0x000fe4000fffe0ff */
[----:B--2---:R-:W-:Y:S02]  /*4800*/  UISETP.NE.U32.AND UP3, UPT, UR8, URZ, UPT ;  /* 0x000000ff0800728c */ /* 0x004fe4000bf65070 */
[----:B------:R-:W-:Y:S02]  /*4810*/  UIADD3 UR41, UPT, UPT, UR7, 0xd0, URZ ;  /* 0x000000d007297890 */ /* 0x000fe4000fffe0ff */
[----:B---3--:R-:W-:Y:S01]  /*4820*/  UISETP.NE.U32.AND UP4, UPT, UR4, URZ, UPT ;  /* 0x000000ff0400728c */ /* 0x008fe2000bf85070 */
[----:B------:R-:W2:Y:S01]  /*4830*/  LDC R18, c[0x0][0xb20] ;  /* 0x0002c800ff127b82 */ /* 0x000ea20000000800 */
[----:B-1----:R-:W-:Y:S01]  /*4840*/  ISETP.NE.AND P1, PT, R0, 0x1, PT ;  /* 0x000000010000780c */ /* 0x002fe20003f25270 */
[----:B------:R-:W-:-:S02]  /*4850*/  UISETP.NE.AND.EX UP3, UPT, UR9, URZ, UPT, UP3 ;  /* 0x000000ff0900728c */ /* 0x000fc4000bf65330 */
[----:B------:R-:W-:Y:S02]  /*4860*/  UIADD3 UR33, UPT, UPT, UR7, 0xd8, URZ ;  /* 0x000000d807217890 */ /* 0x000fe4000fffe0ff */
[----:B------:R-:W-:Y:S02]  /*4870*/  UIADD3 UR25, UPT, UPT, UR7, 0xe0, URZ ;  /* 0x000000e007197890 */ /* 0x000fe4000fffe0ff */
[----:B------:R-:W1:Y:S01]  /*4880*/  LDC.64 R36, c[0x0][0x348] ;  /* 0x0000d200ff247b82 */ /* 0x000e620000000a00 */
[----:B------:R-:W-:Y:S02]  /*4890*/  UPRMT UR13, UR37, 0x654, UR13 ;  /* 0x00000654250d7896 */ /* 0x000fe4000800000d */
[----:B------:R-:W-:-:S05]  /*48a0*/  UISETP.NE.AND.EX UP4, UPT, UR5, URZ, UPT, UP4 ;  /* 0x000000ff0500728c */ /* 0x000fca000bf85340 */
[----:B------:R-:W3:Y:S08]  /*48b0*/  LDC.64 R16, c[0x0][0xb10] ;  /* 0x0002c400ff107b82 */ /* 0x000ef00000000a00 */
[----:B------:R-:W1:Y:S08]  /*48c0*/  LDC.64 R6, c[0x0][0xb18] ;  /* 0x0002c600ff067b82 */ /* 0x000e700000000a00 */
[----:B------:R-:W1:Y:S08]  /*48d0*/  LDC.64 R4, c[0x0][0xb28] ;  /* 0x0002ca00ff047b82 */ /* 0x000e700000000a00 */
[----:B--2-4-:R-:W1:Y:S02]  /*48e0*/  LDC R22, c[0x0][0x374] ;  /* 0x0000dd00ff167b82 */ /* 0x014e640000000800 */
.L_x_106:
[----:B------:R-:W-:Y:S02]  /*48f0*/  LEA R0, R27, UR7, 0x3 ;  /* 0x000000071b007c11 */ /* 0x000fe4000f8e18ff */
[----:B------:R-:W-:Y:S02]  /*4900*/  SHF.L.U32 R3, R25, 0x1f, RZ ;  /* 0x0000001f19037819 */ /* 0x000fe400000006ff */
[----:B------:R-:W-:Y:S02]  /*4910*/  LEA R28, R27, UR7, 0x4 ;  /* 0x000000071b1c7c11 */ /* 0x000fe4000f8e20ff */
[----:B--2---:R-:W2:Y:S02]  /*4920*/  SYNCS.PHASECHK.TRANS64.TRYWAIT P0, [R0+URZ+0x120], R3 ;  /* 0x00012003000075a7 */ /* 0x004ea400080011ff */
[----:B--2---:R-:W-:Y:S05]  /*4930*/  @!P0 BRA `(.L_x_96) ;  /* 0x0000005000188947 */ /* 0x004fea0003800000 */
.L_x_208:
[----:B------:R-:W-:Y:S01]  /*4940*/  ISETP.GE.AND P0, PT, R26, 0x1, PT ;  /* 0x000000011a00780c */ /* 0x000fe20003f06270 */
[----:B------:R-:W4:Y:S01]  /*4950*/  LDS.128 R28, [R28+0x1b0] ;  /* 0x0001b0001c1c7984 */ /* 0x000f220000000c00 */
[----:B--2---:R-:W-:Y:S01]  /*4960*/  VIADD R0, R0, 0x130 ;  /* 0x0000013000007836 */ /* 0x004fe20000000000 */
[----:B------:R-:W-:Y:S01]  /*4970*/  @!PT LDS RZ, [RZ] ;  /* 0x00000000fffff984 */ /* 0x000fe20000000800 */
[----:B------:R-:W-:Y:S01]  /*4980*/  @!PT LDS RZ, [RZ] ;  /* 0x00000000fffff984 */ /* 0x000fe20000000800 */
[----:B------:R-:W-:Y:S01]  /*4990*/  @!PT LDS RZ, [RZ] ;  /* 0x00000000fffff984 */ /* 0x000fe20000000800 */
[----:B------:R-:W-:Y:S01]  /*49a0*/  @!PT LDS RZ, [RZ] ;  /* 0x00000000fffff984 */ /* 0x000fe20000000800 */
[----:B------:R2:W-:Y:S06]  /*49b0*/  MEMBAR.ALL.CTA ;  /* 0x0000000000007992 */ /* 0x0005ec0000008000 */
[----:B--2---:R-:W2:Y:S01]  /*49c0*/  FENCE.VIEW.ASYNC.S ;  /* 0x00000000000073c6 */ /* 0x004ea20000000000 */
[----:B------:R-:W-:Y:S04]  /*49d0*/  PRMT R0, RZ, 0x654, R0 ;  /* 0x00000654ff007816 */ /* 0x000fe80000000000 */
[----:B--2---:R2:W-:Y:S01]  /*49e0*/  SYNCS.ARRIVE.TRANS64.RED.A1T0 RZ, [R0+URZ], RZ ;  /* 0x000000ff00ff79a7 */ /* 0x0045e200081004ff */
[----:B----4-:R-:W-:Y:S11]  /*49f0*/  LOP3.LUT P3, RZ, R30, 0x1, RZ, 0xc0, !PT ;  /* 0x000000011eff7812 */ /* 0x010ff6000786c0ff */
[----:B------:R-:W-:Y:S02]  /*4a00*/  @!UPT UIADD3 URZ, UPT, UPT, URZ, URZ, URZ ;  /* 0x000000fffffff290 */ /* 0x000fe4000fffe0ff */
[----:B------:R-:W-:Y:S02]  /*4a10*/  @P3 MOV R13, R28 ;  /* 0x0000001c000d3202 */ /* 0x000fe40000000f00 */
[----:B------:R-:W-:Y:S01]  /*4a20*/  @P3 LOP3.LUT R8, R29, 0xffff, RZ, 0xc0, !PT ;  /* 0x0000ffff1d083812 */ /* 0x000fe200078ec0ff */
[----:B--2---:R-:W-:Y:S06]  /*4a30*/  @!P0 BRA `(.L_x_97) ;  /* 0x0000000000a48947 */ /* 0x004fec0003800000 */
[----:B-1----:R-:W-:Y:S01]  /*4a40*/  IMAD.HI.U32 R33, R22, R7, RZ ;  /* 0x0000000716217227 */ /* 0x002fe200078e00ff */
[----:B------:R-:W-:Y:S02]  /*4a50*/  ISETP.NE.AND P0, PT, R6, 0x1, PT ;  /* 0x000000010600780c */ /* 0x000fe40003f05270 */
[----:B------:R-:W-:Y:S01]  /*4a60*/  ISETP.NE.AND P2, PT, R26, 0x1, PT ;  /* 0x000000011a00780c */ /* 0x000fe20003f45270 */
[----:B---3--:R-:W-:Y:S01]  /*4a70*/  IMAD.HI.U32 R34, R19, R16, RZ ;  /* 0x0000001013227227 */ /* 0x008fe200078e00ff */
[----:B------:R-:W-:Y:S02]  /*4a80*/  SHF.R.U32.HI R33, RZ, R18, R33 ;  /* 0x00000012ff217219 */ /* 0x000fe40000011621 */
[----:B------:R-:W-:Y:S01]  /*4a90*/  ISETP.NE.AND P4, PT, R2, 0x1, PT ;  /* 0x000000010200780c */ /* 0x000fe20003f85270 */
[----:B------:R-:W-:Y:S01]  /*4aa0*/  IMAD.HI.U32 R38, R13, R16, RZ ;  /* 0x000000100d267227 */ /* 0x000fe200078e00ff */
[----:B------:R-:W-:Y:S02]  /*4ab0*/  SHF.R.U32.HI R34, RZ, R17, R34 ;  /* 0x00000011ff227219 */ /* 0x000fe40000011622 */
[----:B------:R-:W-:Y:S01]  /*4ac0*/  SEL R3, R22, R33, !P0 ;  /* 0x0000002116037207 */ /* 0x000fe20004000000 */
[C---:B------:R-:W-:Y:S01]  /*4ad0*/  IMAD.HI.U32 R33, R8.reuse, R7, RZ ;  /* 0x0000000708217227 */ /* 0x040fe200078e00ff */
[----:B------:R-:W-:Y:S02]  /*4ae0*/  SEL R11, R19, R34, !P4 ;  /* 0x00000022130b7207 */ /* 0x000fe40006000000 */
[----:B------:R-:W-:Y:S01]  /*4af0*/  SHF.R.U32.HI R38, RZ, R17, R38 ;  /* 0x00000011ff267219 */ /* 0x000fe20000011626 */
[----:B------:R-:W-:Y:S01]  /*4b00*/  IMAD.HI.U32 R40, R3, R4, RZ ;  /* 0x0000000403287227 */ /* 0x000fe200078e00ff */
[----:B------:R-:W-:Y:S03]  /*4b10*/  SHF.R.U32.HI R33, RZ, R18, R33 ;  /* 0x00000012ff217219 */ /* 0x000fe60000011621 */
[----:B------:R-:W-:Y:S01]  /*4b20*/  IMAD.HI.U32 R34, R11, R4, RZ ;  /* 0x000000040b227227 */ /* 0x000fe200078e00ff */
[----:B------:R-:W-:Y:S02]  /*4b30*/  @P2 SHF.R.U32.HI R3, RZ, R5, R40 ;  /* 0x00000005ff032219 */ /* 0x000fe40000011628 */
[----:B------:R-:W-:Y:S02]  /*4b40*/  SEL R9, R8, R33, !P0 ;  /* 0x0000002108097207 */ /* 0x000fe40004000000 */
[----:B------:R-:W-:Y:S01]  /*4b50*/  @P2 SHF.R.U32.HI R11, RZ, R5, R34 ;  /* 0x00000005ff0b2219 */ /* 0x000fe20000011622 */
[C---:B------:R-:W-:Y:S01]  /*4b60*/  IMAD R10, R26.reuse, R3, RZ ;  /* 0x000000031a0a7224 */ /* 0x040fe200078e02ff */
[----:B------:R-:W-:Y:S01]  /*4b70*/  SEL R3, R13, R38, !P4 ;  /* 0x000000260d037207 */ /* 0x000fe20006000000 */
[C---:B------:R-:W-:Y:S03]  /*4b80*/  IMAD.HI.U32 R14, R9.reuse, R4, RZ ;  /* 0x00000004090e7227 */ /* 0x040fe600078e00ff */
[----:B------:R-:W-:Y:S01]  /*4b90*/  ISETP.GE.AND P0, PT, R9, R10, PT ;  /* 0x0000000a0900720c */ /* 0x000fe20003f06270 */
[C---:B------:R-:W-:Y:S01]  /*4ba0*/  IMAD R12, R26.reuse, R11, RZ ;  /* 0x0000000b1a0c7224 */ /* 0x040fe200078e02ff */
[-C--:B------:R-:W-:Y:S04]  /*4bb0*/  SHF.R.U32.HI R14, RZ, R5.reuse, R14 ;  /* 0x00000005ff0e7219 */ /* 0x080fe8000001160e */
[----:B------:R-:W-:Y:S02]  /*4bc0*/  ISETP.GE.OR P0, PT, R3, R12, P0 ;  /* 0x0000000c0300720c */ /* 0x000fe40000706670 */
[----:B------:R-:W-:Y:S05]  /*4bd0*/  SEL R15, R9, R14, !P2 ;  /* 0x0000000e090f7207 */ /* 0x000fea0005000000 */
[----:B------:R-:W-:Y:S04]  /*4be0*/  IMAD.MOV R14, RZ, RZ, -R15 ;  /* 0x000000ffff0e7224 */ /* 0x000fe800078e0a0f */
[----:B------:R-:W-:Y:S02]  /*4bf0*/  IMAD R14, R26, R14, R9 ;  /* 0x0000000e1a0e7224 */ /* 0x000fe400078e0209 */
[C---:B------:R-:W-:Y:S05]  /*4c00*/  @!P0 IMAD.HI.U32 R10, R3.reuse, R4, RZ ;  /* 0x00000004030a8227 */ /* 0x040fea00078e00ff */
[----:B------:R-:W-:Y:S04]  /*4c10*/  @!P0 SHF.R.U32.HI R10, RZ, R5, R10 ;  /* 0x00000005ff0a8219 */ /* 0x000fe8000001160a */
[----:B------:R-:W-:Y:S01]  /*4c20*/  @!P0 SEL R0, R3, R10, !P2 ;  /* 0x0000000a03008207 */ /* 0x000fe20005000000 */
[----:B------:R-:W-:Y:S03]  /*4c30*/  IMAD.MOV R10, RZ, RZ, -R3 ;  /* 0x000000ffff0a7224 */ /* 0x000fe600078e0a03 */
[----:B------:R-:W-:Y:S01]  /*4c40*/  @!P0 IADD3 R15, PT, PT, R15, -R0, RZ ;  /* 0x800000000f0f8210 */ /* 0x000fe20007ffe0ff */
[----:B------:R-:W-:Y:S01]  /*4c50*/  @!P0 IMAD R0, R11, R14, R0 ;  /* 0x0000000e0b008224 */ /* 0x000fe200078e0200 */
[----:B------:R-:W-:Y:S01]  /*4c60*/  IADD3 R11, PT, PT, -R9, RZ, RZ ;  /* 0x000000ff090b7210 */ /* 0x000fe20007ffe1ff */
[----:B------:R-:W-:Y:S02]  /*4c70*/  IMAD R13, R2, R10, R13 ;  /* 0x0000000a020d7224 */ /* 0x000fe400078e020d */
[----:B------:R-:W-:Y:S02]  /*4c80*/  @!P0 IMAD R9, R15, R26, R3 ;  /* 0x0000001a0f098224 */ /* 0x000fe400078e0203 */
[----:B------:R-:W-:Y:S02]  /*4c90*/  @!P0 IMAD.MOV.U32 R3, RZ, RZ, R0 ;  /* 0x000000ffff038224 */ /* 0x000fe400078e0000 */
[----:B------:R-:W-:Y:S02]  /*4ca0*/  IMAD R8, R6, R11, R8 ;  /* 0x0000000b06087224 */ /* 0x000fe400078e0208 */
[----:B------:R-:W-:Y:S02]  /*4cb0*/  IMAD R13, R3, R2, R13 ;  /* 0x00000002030d7224 */ /* 0x000fe400078e020d */
[----:B------:R-:W-:Y:S02]  /*4cc0*/  IMAD R8, R9, R6, R8 ;  /* 0x0000000609087224 */ /* 0x000fe400078e0208 */
.L_x_97:
[----:B------:R-:W-:Y:S05]  /*4cd0*/  BRA.U UP1, `(.L_x_98) ;  /* 0x0000000101107547 */ /* 0x000fea000b800000 */
[----:B------:R-:W-:Y:S04]  /*4ce0*/  MOV R0, UR6 ;  /* 0x0000000600007c02 */ /* 0x000fe80008000f00 */
[----:B------:R-:W-:Y:S04]  /*4cf0*/  SHF.L.U32 R3, R0, 0x1f, RZ ;  /* 0x0000001f00037819 */ /* 0x000fe800000006ff */
[----:B------:R-:W2:Y:S02]  /*4d00*/  SYNCS.PHASECHK.TRANS64.TRYWAIT P0, [UR7+0x118], R3 ;  /* 0x00011803ff0075a7 */ /* 0x000ea40008001107 */
[----:B--2---:R-:W-:Y:S05]  /*4d10*/  @!P0 BRA `(.L_x_99) ;  /* 0x0000004c00348947 */ /* 0x004fea0003800000 */
.L_x_98:
[----:B------:R-:W-:Y:S02]  /*4d20*/  R2UR UR42, R20 ;  /* 0x00000000142a72ca */ /* 0x000fe400000e0000 */
[----:B------:R-:W-:Y:S02]  /*4d30*/  R2UR UR43, R21 ;  /* 0x00000000152b72ca */ /* 0x000fe400000e0000 */
[----:B------:R-:W-:Y:S02]  /*4d40*/  ISETP.NE.U32.AND P2, PT, RZ, UR4, PT ;  /* 0x00000004ff007c0c */ /* 0x000fe4000bf45070 */
[----:B------:R-:W-:Y:S02]  /*4d50*/  SHF.L.U32 R12, R32, 0x1f, RZ ;  /* 0x0000001f200c7819 */ /* 0x000fe400000006ff */
[----:B------:R-:W-:Y:S05]  /*4d60*/  ISETP.NE.AND.EX P2, PT, RZ, UR5, PT, P2 ;  /* 0x00000005ff007c0c */ /* 0x000fea000bf45320 */
[----:B------:R-:W-:Y:S02]  /*4d70*/  USHF.L.U32 UR42, UR42, 0x7, URZ ;  /* 0x000000072a2a7899 */ /* 0x000fe400080006ff */
[----:B------:R-:W-:Y:S01]  /*4d80*/  USHF.L.U32 UR43, UR43, 0x6, URZ ;  /* 0x000000062b2b7899 */ /* 0x000fe200080006ff */
[----:B------:R-:W-:Y:S11]  /*4d90*/  BRA.U !UP4, `(.L_x_100) ;  /* 0x000000010c347547 */ /* 0x000ff6000b800000 */
[----:B------:R-:W-:Y:S01]  /*4da0*/  UPLOP3.LUT UP0, UPT, UPT, UPT, UP3, 0x80, 0x8 ;  /* 0x000000000008789c */ /* 0x000fe20003f0f030 */
[----:B--2---:R-:W-:Y:S02]  /*4db0*/  HFMA2 R0, -RZ, RZ, 0, 5.9604644775390625e-08 ;  /* 0x00000001ff007431 */ /* 0x004fe400000001ff */
[----:B------:R-:W-:Y:S03]  /*4dc0*/  IMAD.MOV.U32 R63, RZ, RZ, 0x1 ;  /* 0x00000001ff3f7424 */ /* 0x000fe600078e00ff */
[----:B------:R-:W-:Y:S05]  /*4dd0*/  PLOP3.LUT P0, PT, PT, PT, UP0, 0x80, 0x8 ;  /* 0x000000000008781c */ /* 0x000fea0003f0f008 */
[----:B------:R-:W2:Y:S01]  /*4de0*/  @UP0 LDCU.64 UR10, c[0x0][0x888] ;  /* 0x00011100ff0a07ac */ /* 0x000ea20008000a00 */
[----:B------:R-:W-:Y:S07]  /*4df0*/  @UP0 UIMAD UR8, UR36, UR4, URZ ;  /* 0x00000004240802a4 */ /* 0x000fee000f8e02ff */
[----:B------:R-:W-:Y:S01]  /*4e00*/  @!P0 PRMT R63, R0, 0x7610, R63 ;  /* 0x00007610003f8816 */ /* 0x000fe2000000003f */
[----:B--2---:R-:W-:Y:S03]  /*4e10*/  @UP0 UIMAD.WIDE UR10, UR8, 0x4, UR10 ;  /* 0x00000004080a08a5 */ /* 0x004fe6000f8e020a */
[----:B------:R-:W2:Y:S03]  /*4e20*/  @!UP0 LDCU UR8, c[0x0][0x880] ;  /* 0x00011000ff0887ac */ /* 0x000ea60008000800 */
[----:B------:R-:W-:Y:S01]  /*4e30*/  IMAD.U32 R10, RZ, RZ, UR10 ;  /* 0x0000000aff0a7e24 */ /* 0x000fe2000f8e00ff */
[----:B------:R-:W-:Y:S05]  /*4e40*/  MOV R11, UR11 ;  /* 0x0000000b000b7c02 */ /* 0x000fea0008000f00 */
[----:B------:R4:W5:Y:S02]  /*4e50*/  @P0 LDG.E R35, desc[UR46][R10.64] ;  /* 0x0000002e0a230981 */ /* 0x000964000c1e1900 */
[----:B--2-4-:R-:W-:Y:S07]  /*4e60*/  @!P0 IMAD.U32 R35, RZ, RZ, UR8 ;  /* 0x00000008ff238e24 */ /* 0x014fee000f8e00ff */
.L_x_100:
[----:B-----5:R-:W-:Y:S01]  /*4e70*/  @!P2 FSETP.EQ.AND P0, PT, R35, RZ, PT ;  /* 0x000000ff2300a20b */ /* 0x020fe20003f02000 */
[----:B------:R-:W-:Y:S01]  /*4e80*/  @!UPT UIADD3 URZ, UPT, UPT, URZ, URZ, URZ ;  /* 0x000000fffffff290 */ /* 0x000fe2000fffe0ff */
[----:B------:R-:W-:Y:S11]  /*4e90*/  @!P2 BRA `(.L_x_101) ;  /* 0x000000000014a947 */ /* 0x000ff60003800000 */
[----:B------:R-:W-:Y:S02]  /*4ea0*/  LOP3.LUT P2, RZ, R63, 0xff, RZ, 0xc0, !PT ;  /* 0x000000ff3fff7812 */ /* 0x000fe4000784c0ff */
[----:B------:R-:W-:Y:S04]  /*4eb0*/  PLOP3.LUT P0, PT, PT, PT, UP0, 0x80, 0x8 ;  /* 0x000000000008781c */ /* 0x000fe80003f0f008 */
[----:B------:R-:W-:Y:S07]  /*4ec0*/  PLOP3.LUT P0, PT, P0, PT, PT, 0x8, 0x80 ;  /* 0x000000000080781c */ /* 0x000fee000070e170 */
[----:B------:R-:W-:Y:S11]  /*4ed0*/  @P2 FSETP.EQ.AND P0, PT, R35, RZ, PT ;  /* 0x000000ff2300220b */ /* 0x000ff60003f02000 */
[----:B------:R-:W-:Y:S02]  /*4ee0*/  @!UPT UIADD3 URZ, UPT, UPT, URZ, URZ, URZ ;  /* 0x000000fffffff290 */ /* 0x000fe4000fffe0ff */
.L_x_101:
[----:B------:R-:W4:Y:S01]  /*4ef0*/  SYNCS.PHASECHK.TRANS64.TRYWAIT P2, [UR7+0xf0], R12 ;  /* 0x0000f00cff0075a7 */ /* 0x000f220008041107 */
[----:B------:R-:W-:Y:S04]  /*4f00*/  ELECT P4, URZ, PT ;  /* 0x0000000000ff782f */ /* 0x000fe80003880000 */
[----:B------:R-:W-:Y:S11]  /*4f10*/  PLOP3.LUT P4, PT, P0, P4, PT, 0xf2, 0x2f ;  /* 0x00000000002f781c */ /* 0x000ff60000789e72 */
[----:B------:R-:W-:Y:S02]  /*4f20*/  @!UPT UIADD3 URZ, UPT, UPT, URZ, URZ, URZ ;  /* 0x000000fffffff290 */ /* 0x000fe4000fffe0ff */
[----:B-1----:R-:W-:Y:S05]  /*4f30*/  @!P4 IADD3 R9, P0, PT, R36, 0x580, RZ ;  /* 0x000005802409c810 */ /* 0x002fea0007f1e0ff */
[----:B--2---:R-:W-:Y:S01]  /*4f40*/  @!P4 IMAD.X R0, RZ, RZ, R37, P0 ;  /* 0x000000ffff00c224 */ /* 0x004fe200000e0625 */
[----:B----4-:R-:W-:Y:S07]  /*4f50*/  @!P2 BRA `(.L_x_102) ;  /* 0x0000004800bca947 */ /* 0x010fee0003800000 */
.L_x_211:
[----:B------:R-:W-:Y:S01]  /*4f60*/  @!P4 R2UR UR9, R9 ;  /* 0x000000000909c2ca */ /* 0x000fe200000e0000 */
[----:B------:R-:W-:Y:S01]  /*4f70*/  VOTEU.ALL UP1, P4 ;  /* 0x0000000000ff7886 */ /* 0x000fe20002020000 */
[----:B------:R-:W-:Y:S01]  /*4f80*/  @!P4 R2UR UR8, R0 ;  /* 0x000000000008c2ca */ /* 0x000fe200000e0000 */
[----:B------:R-:W-:Y:S01]  /*4f90*/  VOTEU.ALL UP2, P4 ;  /* 0x0000000000ff7886 */ /* 0x000fe20002040000 */
[----:B------:R-:W-:Y:S01]  /*4fa0*/  UMOV UR16, 0x0 ;  /* 0x0000000000107882 */ /* 0x000fe20000000000 */
[----:B------:R-:W-:Y:S01]  /*4fb0*/  UMOV UR17, 0x10000000 ;  /* 0x1000000000117882 */ /* 0x000fe20000000000 */
[----:B------:R-:W-:Y:S01]  /*4fc0*/  @!UP1 UIADD3 UR40, UPT, UPT, UR7, 0x200, URZ ;  /* 0x0000020007289890 */ /* 0x000fe2000fffe0ff */
[----:B------:R-:W-:Y:S01]  /*4fd0*/  @!P4 IMAD.MOV.U32 R0, RZ, RZ, 0x1000 ;  /* 0x00001000ff00c424 */ /* 0x000fe200078e00ff */
[----:B------:R-:W-:Y:S01]  /*4fe0*/  UMOV UR44, UR36 ;  /* 0x00000024002c7c82 */ /* 0x000fe20008000000 */
[----:B------:R-:W-:Y:S01]  /*4ff0*/  @!UP1 UIADD3 UR10, UPT, UPT, UR42, 0x40, URZ ;  /* 0x000000402a0a9890 */ /* 0x000fe2000fffe0ff */
[----:B------:R-:W-:Y:S01]  /*5000*/  @!P4 IADD3 R9, P0, PT, R36, 0x580, RZ ;  /* 0x000005802409c810 */ /* 0x000fe20007f1e0ff */
[----:B------:R-:W-:Y:S01]  /*5010*/  UMOV UR11, UR43 ;  /* 0x0000002b000b7c82 */ /* 0x000fe20008000000 */
[----:B------:R-:W-:Y:S01]  /*5020*/  UMOV UR12, UR36 ;  /* 0x00000024000c7c82 */ /* 0x000fe20008000000 */
[----:B------:R-:W-:Y:S01]  /*5030*/  IMAD.U32 R10, RZ, RZ, UR9 ;  /* 0x00000009ff0a7e24 */ /* 0x000fe2000f8e00ff */
[----:B------:R-:W-:Y:S01]  /*5040*/  UMOV UR9, UR41 ;  /* 0x0000002900097c82 */ /* 0x000fe20008000000 */
[----:B------:R-:W-:Y:S01]  /*5050*/  IMAD.U32 R11, RZ, RZ, UR8 ;  /* 0x00000008ff0b7e24 */ /* 0x000fe2000f8e00ff */
[----:B------:R-:W-:Y:S02]  /*5060*/  @!UP1 UIADD3 UR8, UPT, UPT, UR7, 0xa00, URZ ;  /* 0x00000a0007089890 */ /* 0x000fe4000fffe0ff */
[----:B------:R-:W-:Y:S01]  /*5070*/  @!P4 R2UR UR18, R10 ;  /* 0x000000000a12c2ca */ /* 0x000fe200000e0000 */
[----:B------:R-:W-:Y:S01]  /*5080*/  VOTEU.ALL UP1, P4 ;  /* 0x0000000000ff7886 */ /* 0x000fe20002020000 */
[----:B------:R-:W-:Y:S01]  /*5090*/  @!P4 R2UR UR19, R11 ;  /* 0x000000000b13c2ca */ /* 0x000fe200000e0000 */
[----:B------:R-:W-:Y:S11]  /*50a0*/  UPRMT UR14, UR37, 0x654, UR41 ;  /* 0x00000654250e7896 */ /* 0x000ff60008000029 */
[----:B------:R-:W-:Y:S01]  /*50b0*/  @!UPT UIADD3 URZ, UPT, UPT, URZ, URZ, URZ ;  /* 0x000000fffffff290 */ /* 0x000fe2000fffe0ff */
[----:B------:R2:W-:Y:S01]  /*50c0*/  @!UP2 UTMALDG.3D [UR40], [UR18], desc[UR16] ;  /* 0x000010281200a5b4 */ /* 0x0005e20008011000 */
[----:B------:R2:W-:Y:S01]  /*50d0*/  @!UP1 UTMALDG.3D [UR8], [UR18], desc[UR16] ;  /* 0x00001008120095b4 */ /* 0x0005e20008011000 */
[----:B------:R4:W-:Y:S01]  /*50e0*/  @!P4 SYNCS.ARRIVE.TRANS64.RED.A0TR RZ, [UR7+0xd0], R0 ;  /* 0x0000d000ffffc9a7 */ /* 0x0009e20008300407 */
[----:B------:R-:W-:Y:S01]  /*50f0*/  SYNCS.ARRIVE.TRANS64.RED.A1T0 RZ, [UR14], RZ ;  /* 0x000000ffffff79a7 */ /* 0x000fe2000810040e */
[----:B----4-:R-:W-:Y:S01]  /*5100*/  @!P4 IMAD.X R0, RZ, RZ, R37, P0 ;  /* 0x000000ffff00c224 */ /* 0x010fe200000e0625 */
[----:B------:R-:W4:Y:S02]  /*5110*/  SYNCS.PHASECHK.TRANS64.TRYWAIT P2, [UR7+0xf8], R12 ;  /* 0x0000f80cff0075a7 */ /* 0x000f240008041107 */
[----:B--2-4-:R-:W-:Y:S05]  /*5120*/  @!P2 BRA `(.L_x_103) ;  /* 0x000000480060a947 */ /* 0x014fea0003800000 */
.L_x_213:
        /* <DEDUP_REMOVED lines=8> */
[----:B------:R-:W-:Y:S01]  /*51b0*/  @!UP1 UIADD3 UR32, UPT, UPT, UR7, 0x1200, URZ ;  /* 0x0000120007209890 */ /* 0x000fe2000fffe0ff */
[----:B------:R-:W-:Y:S01]  /*51c0*/  @!P4 IADD3 R21, P0, PT, R36, 0x580, RZ ;  /* 0x000005802415c810 */ /* 0x000fe20007f1e0ff */
[----:B------:R-:W-:Y:S01]  /*51d0*/  UMOV UR35, UR43 ;  /* 0x0000002b00237c82 */ /* 0x000fe20008000000 */
[----:B------:R-:W-:Y:S02]  /*51e0*/  @!UP1 UIADD3 UR10, UPT, UPT, UR42, 0x50, URZ ;  /* 0x000000502a0a9890 */ /* 0x000fe4000fffe0ff */
[----:B------:R-:W-:Y:S01]  /*51f0*/  IMAD.U32 R10, RZ, RZ, UR9 ;  /* 0x00000009ff0a7e24 */ /* 0x000fe2000f8e00ff */
[----:B------:R-:W-:Y:S01]  /*5200*/  UMOV UR9, UR33 ;  /* 0x0000002100097c82 */ /* 0x000fe20008000000 */
[----:B------:R-:W-:Y:S01]  /*5210*/  IMAD.U32 R11, RZ, RZ, UR8 ;  /* 0x00000008ff0b7e24 */ /* 0x000fe2000f8e00ff */
[----:B------:R-:W-:Y:S01]  /*5220*/  @!UP1 UIADD3 UR8, UPT, UPT, UR7, 0x1a00, URZ ;  /* 0x00001a0007089890 */ /* 0x000fe2000fffe0ff */
[----:B------:R-:W-:Y:S01]  /*5230*/  @!P4 IMAD.X R20, RZ, RZ, R37, P0 ;  /* 0x000000ffff14c224 */ /* 0x000fe200000e0625 */
[----:B------:R-:W-:Y:S01]  /*5240*/  @!P4 R2UR UR18, R10 ;  /* 0x000000000a12c2ca */ /* 0x000fe200000e0000 */
[----:B------:R-:W-:Y:S01]  /*5250*/  VOTEU.ALL UP1, P4 ;  /* 0x0000000000ff7886 */ /* 0x000fe20002020000 */
[----:B------:R-:W-:Y:S01]  /*5260*/  @!P4 R2UR UR19, R11 ;  /* 0x000000000b13c2ca */ /* 0x000fe200000e0000 */
[----:B------:R-:W-:Y:S01]  /*5270*/  UMOV UR11, UR43 ;  /* 0x0000002b000b7c82 */ /* 0x000fe20008000000 */
[----:B------:R-:W-:Y:S01]  /*5280*/  UMOV UR12, UR36 ;  /* 0x00000024000c7c82 */ /* 0x000fe20008000000 */
[----:B------:R-:W-:Y:S10]  /*5290*/  UPRMT UR14, UR37, 0x654, UR33 ;  /* 0x00000654250e7896 */ /* 0x000ff40008000021 */
[----:B------:R2:W-:Y:S01]  /*52a0*/  @!UP2 UTMALDG.3D [UR32], [UR18], desc[UR16] ;  /* 0x000010201200a5b4 */ /* 0x0005e20008011000 */
[----:B------:R2:W-:Y:S01]  /*52b0*/  @!UP1 UTMALDG.3D [UR8], [UR18], desc[UR16] ;  /* 0x00001008120095b4 */ /* 0x0005e20008011000 */
[----:B------:R2:W-:Y:S01]  /*52c0*/  @!P4 SYNCS.ARRIVE.TRANS64.RED.A0TR RZ, [UR7+0xd8], R0 ;  /* 0x0000d800ffffc9a7 */ /* 0x0005e20008300407 */
[----:B------:R-:W-:Y:S01]  /*52d0*/  SYNCS.ARRIVE.TRANS64.RED.A1T0 RZ, [UR14], RZ ;  /* 0x000000ffffff79a7 */ /* 0x000fe2000810040e */
[----:B------:R-:W4:Y:S02]  /*52e0*/  SYNCS.PHASECHK.TRANS64.TRYWAIT P2, [UR7+0x100], R12 ;  /* 0x0001000cff0075a7 */ /* 0x000f240008041107 */
[----:B--2-4-:R-:W-:Y:S05]  /*52f0*/  @!P2 BRA `(.L_x_104) ;  /* 0x000000480004a947 */ /* 0x014fea0003800000 */
.L_x_215:
[----:B------:R-:W2:Y:S01]  /*5300*/  LDC.64 R14, c[0x0][0xb10] ;  /* 0x0002c400ff0e7b82 */ /* 0x000ea20000000a00 */
[----:B------:R-:W-:Y:S01]  /*5310*/  @!P4 R2UR UR9, R21 ;  /* 0x000000001509c2ca */ /* 0x000fe200000e0000 */
[----:B------:R-:W-:Y:S01]  /*5320*/  VOTEU.ALL UP1, P4 ;  /* 0x0000000000ff7886 */ /* 0x000fe20002020000 */
[----:B------:R-:W-:Y:S01]  /*5330*/  @!P4 R2UR UR8, R20 ;  /* 0x000000001408c2ca */ /* 0x000fe200000e0000 */
[----:B------:R-:W-:Y:S01]  /*5340*/  VOTEU.ALL UP2, P4 ;  /* 0x0000000000ff7886 */ /* 0x000fe20002040000 */
[----:B------:R-:W-:Y:S03]  /*5350*/  UMOV UR16, 0x0 ;  /* 0x0000000000107882 */ /* 0x000fe60000000000 */
[----:B------:R-:W4:Y:S01]  /*5360*/  LDC.64 R10, c[0x0][0xb18] ;  /* 0x0002c600ff0a7b82 */ /* 0x000f220000000a00 */
[----:B------:R-:W-:Y:S01]  /*5370*/  @!UP1 UIADD3 UR26, UPT, UPT, UR42, 0x20, URZ ;  /* 0x000000202a1a9890 */ /* 0x000fe2000fffe0ff */
[----:B------:R-:W-:Y:S01]  /*5380*/  @P3 SHF.R.U32.HI R24, RZ, 0x10, R29 ;  /* 0x00000010ff183819 */ /* 0x000fe2000001161d */
[----:B------:R-:W-:Y:S01]  /*5390*/  @!UP1 UIADD3 UR24, UPT, UPT, UR7, 0x2200, URZ ;  /* 0x0000220007189890 */ /* 0x000fe2000fffe0ff */
[----:B------:R-:W-:Y:S01]  /*53a0*/  VIADD R27, R27, 0x1 ;  /* 0x000000011b1b7836 */ /* 0x000fe20000000000 */
[----:B------:R-:W-:Y:S03]  /*53b0*/  UMOV UR17, 0x10000000 ;  /* 0x1000000000117882 */ /* 0x000fe60000000000 */
[----:B------:R-:W5:Y:S01]  /*53c0*/  @!P1 LDC R0, c[0x0][0xb20] ;  /* 0x0002c800ff009b82 */ /* 0x000f620000000800 */
[----:B------:R-:W-:Y:S01]  /*53d0*/  UMOV UR27, UR43 ;  /* 0x0000002b001b7c82 */ /* 0x000fe20008000000 */
[----:B------:R-:W-:Y:S01]  /*53e0*/  IMAD.U32 R20, RZ, RZ, UR9 ;  /* 0x00000009ff147e24 */ /* 0x000fe2000f8e00ff */
[----:B------:R-:W-:Y:S05]  /*53f0*/  UMOV UR28, UR36 ;  /* 0x00000024001c7c82 */ /* 0x000fea0008000000 */
[----:B-1----:R-:W1:Y:S01]  /*5400*/  @!P1 LDC R3, c[0x0][0xb0c] ;  /* 0x0002c300ff039b82 */ /* 0x002e620000000800 */
[----:B------:R-:W-:Y:S01]  /*5410*/  IMAD.U32 R21, RZ, RZ, UR8 ;  /* 0x00000008ff157e24 */ /* 0x000fe2000f8e00ff */
[----:B------:R-:W-:Y:S01]  /*5420*/  @!UP1 UIADD3 UR10, UPT, UPT, UR42, 0x60, URZ ;  /* 0x000000602a0a9890 */ /* 0x000fe2000fffe0ff */
[----:B------:R-:W-:Y:S01]  /*5430*/  @!P4 R2UR UR18, R20 ;  /* 0x000000001412c2ca */ /* 0x000fe200000e0000 */
[----:B------:R-:W-:Y:S01]  /*5440*/  @!UP1 UIADD3 UR8, UPT, UPT, UR7, 0x2a00, URZ ;  /* 0x00002a0007089890 */ /* 0x000fe2000fffe0ff */
[----:B------:R-:W-:Y:S01]  /*5450*/  @!P4 IMAD.MOV.U32 R20, RZ, RZ, 0x1000 ;  /* 0x00001000ff14c424 */ /* 0x000fe200078e00ff */
[----:B------:R-:W-:Y:S01]  /*5460*/  @!P4 R2UR UR19, R21 ;  /* 0x000000001513c2ca */ /* 0x000fe200000e0000 */
[----:B------:R-:W-:Y:S01]  /*5470*/  VOTEU.ALL UP1, P4 ;  /* 0x0000000000ff7886 */ /* 0x000fe20002020000 */
[----:B------:R-:W-:Y:S01]  /*5480*/  UMOV UR9, UR25 ;  /* 0x0000001900097c82 */ /* 0x000fe20008000000 */
[----:B------:R-:W-:Y:S01]  /*5490*/  UMOV UR11, UR43 ;  /* 0x0000002b000b7c82 */ /* 0x000fe20008000000 */
[----:B------:R-:W-:Y:S01]  /*54a0*/  UMOV UR12, UR36 ;  /* 0x00000024000c7c82 */ /* 0x000fe20008000000 */
[----:B------:R-:W-:Y:S08]  /*54b0*/  UPRMT UR14, UR37, 0x654, UR25 ;  /* 0x00000654250e7896 */ /* 0x000ff00008000019 */
[----:B------:R1:W-:Y:S02]  /*54c0*/  @!UP2 UTMALDG.3D [UR24], [UR18], desc[UR16] ;  /* 0x000010181200a5b4 */ /* 0x0003e40008011000 */
[----:B-1----:R-:W-:Y:S01]  /*54d0*/  @!P1 ISETP.NE.AND P2, PT, R3, 0x1, PT ;  /* 0x000000010300980c */ /* 0x002fe20003f45270 */
[C---:B--2---:R-:W-:Y:S01]  /*54e0*/  @!P1 IMAD.HI.U32 R14, R13.reuse, R14, RZ ;  /* 0x0000000e0d0e9227 */ /* 0x044fe200078e00ff */
[----:B----4-:R-:W-:Y:S01]  /*54f0*/  @!P1 ISETP.NE.AND P0, PT, R10, 0x1, PT ;  /* 0x000000010a00980c */ /* 0x010fe20003f05270 */
[----:B------:R1:W-:Y:S01]  /*5500*/  @!UP1 UTMALDG.3D [UR8], [UR18], desc[UR16] ;  /* 0x00001008120095b4 */ /* 0x0003e20008011000 */
[----:B------:R1:W-:Y:S01]  /*5510*/  @!P4 SYNCS.ARRIVE.TRANS64.RED.A0TR RZ, [UR7+0xe0], R20 ;  /* 0x0000e014ffffc9a7 */ /* 0x0003e20008300407 */
[C---:B------:R-:W-:Y:S01]  /*5520*/  @!P1 IMAD.HI.U32 R11, R8.reuse, R11, RZ ;  /* 0x0000000b080b9227 */ /* 0x040fe200078e00ff */
[----:B------:R-:W-:Y:S04]  /*5530*/  @!P1 SHF.R.U32.HI R14, RZ, R15, R14 ;  /* 0x0000000fff0e9219 */ /* 0x000fe8000001160e */
[----:B-----5:R-:W-:Y:S02]  /*5540*/  @!P1 SHF.R.U32.HI R9, RZ, R0, R11 ;  /* 0x00000000ff099219 */ /* 0x020fe4000001160b */
[----:B------:R-:W-:Y:S02]  /*5550*/  @!P1 SEL R14, R13, R14, !P2 ;  /* 0x0000000e0d0e9207 */ /* 0x000fe40005000000 */
[----:B------:R-:W-:Y:S05]  /*5560*/  @!P1 SEL R9, R8, R9, !P0 ;  /* 0x0000000908099207 */ /* 0x000fea0004000000 */
[----:B------:R-:W-:Y:S01]  /*5570*/  @!P1 IMAD.IADD R0, R9, 0x1, -R14 ;  /* 0x0000000109009824 */ /* 0x000fe200078e0a0e */
[----:B------:R-:W-:Y:S01]  /*5580*/  SYNCS.ARRIVE.TRANS64.RED.A1T0 RZ, [UR14], RZ ;  /* 0x000000ffffff79a7 */ /* 0x000fe2000810040e */
[----:B------:R-:W-:Y:S02]  /*5590*/  @!P1 IMAD.IADD R9, R14, 0x1, -R9 ;  /* 0x000000010e099824 */ /* 0x000fe400078e0a09 */
[----:B------:R-:W-:Y:S02]  /*55a0*/  @!P1 IMAD R13, R0, R3, R13 ;  /* 0x00000003000d9224 */ /* 0x000fe400078e020d */
[----:B------:R-:W-:Y:S01]  /*55b0*/  @!P1 IMAD R8, R9, R10, R8 ;  /* 0x0000000a09089224 */ /* 0x000fe200078e0208 */
[----:B------:R-:W2:Y:S02]  /*55c0*/  SYNCS.PHASECHK.TRANS64.TRYWAIT P5, [UR7+0x108], R12 ;  /* 0x0001080cff0075a7 */ /* 0x000ea400080a1107 */
[----:B-12---:R-:W-:Y:S05]  /*55d0*/  @!P5 BRA `(.L_x_105) ;  /* 0x000000440064d947 */ /* 0x006fea0003800000 */
.L_x_217:
[----:B-1----:R-:W-:Y:S01]  /*55e0*/  @!P4 IADD3 R3, P0, PT, R36, 0x580, RZ ;  /* 0x000005802403c810 */ /* 0x002fe20007f1e0ff */
[----:B------:R-:W-:Y:S01]  /*55f0*/  VOTEU.ALL UP1, P4 ;  /* 0x0000000000ff7886 */ /* 0x000fe20002020000 */
[----:B------:R-:W-:Y:S01]  /*5600*/  VOTEU.ALL UP2, P4 ;  /* 0x0000000000ff7886 */ /* 0x000fe20002040000 */
[----:B------:R-:W-:Y:S01]  /*5610*/  UMOV UR14, 0x0 ;  /* 0x00000000000e7882 */ /* 0x000fe20000000000 */
[----:B------:R-:W-:Y:S01]  /*5620*/  @!P4 R2UR UR9, R3 ;  /* 0x000000000309c2ca */ /* 0x000fe200000e0000 */
[----:B------:R-:W-:Y:S01]  /*5630*/  @!P4 IMAD.X R0, RZ, RZ, R37, P0 ;  /* 0x000000ffff00c224 */ /* 0x000fe200000e0625 */
[----:B------:R-:W-:Y:S01]  /*5640*/  @!UP1 UIADD3 UR17, UPT, UPT, UR7, 0xe8, URZ ;  /* 0x000000e807119890 */ /* 0x000fe2000fffe0ff */
[----:B------:R-:W-:Y:S01]  /*5650*/  ISETP.NE.AND P0, PT, R27, 0x2, PT ;  /* 0x000000021b00780c */ /* 0x000fe20003f05270 */
[----:B------:R-:W-:Y:S01]  /*5660*/  @!UP1 UIADD3 UR18, UPT, UPT, UR42, 0x30, URZ ;  /* 0x000000302a129890 */ /* 0x000fe2000fffe0ff */
[----:B------:R-:W-:Y:S01]  /*5670*/  LOP3.LUT R32, R32, 0x1, RZ, 0x3c, !PT ;  /* 0x0000000120207812 */ /* 0x000fe200078e3cff */
[----:B------:R-:W-:Y:S01]  /*5680*/  @!UP1 UIADD3 UR16, UPT, UPT, UR7, 0x3200, URZ ;  /* 0x0000320007109890 */ /* 0x000fe2000fffe0ff */
[----:B------:R-:W-:Y:S01]  /*5690*/  @!P4 R2UR UR8, R0 ;  /* 0x000000000008c2ca */ /* 0x000fe200000e0000 */
[----:B------:R-:W-:Y:S01]  /*56a0*/  UMOV UR15, 0x10000000 ;  /* 0x10000000000f7882 */ /* 0x000fe20000000000 */
[----:B------:R-:W-:Y:S01]  /*56b0*/  UMOV UR19, UR43 ;  /* 0x0000002b00137c82 */ /* 0x000fe20008000000 */
[----:B------:R-:W-:Y:S01]  /*56c0*/  UMOV UR20, UR36 ;  /* 0x0000002400147c82 */ /* 0x000fe20008000000 */
[----:B------:R-:W-:Y:S01]  /*56d0*/  @!UP1 UIADD3 UR10, UPT, UPT, UR42, 0x70, URZ ;  /* 0x000000702a0a9890 */ /* 0x000fe2000fffe0ff */
[----:B------:R-:W-:Y:S01]  /*56e0*/  SEL R0, RZ, 0x1, P0 ;  /* 0x00000001ff007807 */ /* 0x000fe20000000000 */
[----:B------:R-:W-:Y:S01]  /*56f0*/  IMAD.U32 R10, RZ, RZ, UR9 ;  /* 0x00000009ff0a7e24 */ /* 0x000fe2000f8e00ff */
[----:B------:R-:W-:Y:S01]  /*5700*/  UMOV UR11, UR43 ;  /* 0x0000002b000b7c82 */ /* 0x000fe20008000000 */
[----:B------:R-:W-:Y:S01]  /*5710*/  UMOV UR12, UR36 ;  /* 0x00000024000c7c82 */ /* 0x000fe20008000000 */
[----:B------:R-:W-:Y:S01]  /*5720*/  UMOV UR9, UR17 ;  /* 0x0000001100097c82 */ /* 0x000fe20008000000 */
[----:B------:R-:W-:Y:S01]  /*5730*/  @P3 R2UR UR36, R24 ;  /* 0x00000000182432ca */ /* 0x000fe200000e0000 */
[----:B------:R-:W-:Y:S01]  /*5740*/  IMAD.IADD R20, R8, 0x1, R62 ;  /* 0x0000000108147824 */ /* 0x000fe200078e023e */
[----:B------:R-:W-:Y:S01]  /*5750*/  @!P4 R2UR UR22, R10 ;  /* 0x000000000a16c2ca */ /* 0x000fe200000e0000 */
[----:B------:R-:W-:Y:S01]  /*5760*/  IMAD.U32 R11, RZ, RZ, UR8 ;  /* 0x00000008ff0b7e24 */ /* 0x000fe2000f8e00ff */
[----:B------:R-:W-:Y:S01]  /*5770*/  @!UP1 UIADD3 UR8, UPT, UPT, UR7, 0x3a00, URZ ;  /* 0x00003a0007089890 */ /* 0x000fe2000fffe0ff */
[----:B------:R-:W-:Y:S01]  /*5780*/  LOP3.LUT R25, R25, R0, RZ, 0x3c, !PT ;  /* 0x0000000019197212 */ /* 0x000fe200078e3cff */
[----:B------:R-:W-:Y:S01]  /*5790*/  VOTEU.ALL UP1, P4 ;  /* 0x0000000000ff7886 */ /* 0x000fe20002020000 */
[----:B------:R-:W-:Y:S01]  /*57a0*/  IMAD.IADD R21, R13, 0x1, R64 ;  /* 0x000000010d157824 */ /* 0x000fe200078e0240 */
[----:B------:R-:W-:Y:S02]  /*57b0*/  @!P4 R2UR UR23, R11 ;  /* 0x000000000b17c2ca */ /* 0x000fe400000e0000 */
[----:B------:R-:W-:Y:S11]  /*57c0*/  SEL R27, R27, RZ, P0 ;  /* 0x000000ff1b1b7207 */ /* 0x000ff60000000000 */
[----:B------:R2:W-:Y:S01]  /*57d0*/  @!UP2 UTMALDG.3D [UR16], [UR22], desc[UR14] ;  /* 0x00000e101600a5b4 */ /* 0x0005e20008011000 */
[----:B------:R2:W-:Y:S01]  /*57e0*/  @!UP1 UTMALDG.3D [UR8], [UR22], desc[UR14] ;  /* 0x00000e08160095b4 */ /* 0x0005e20008011000 */
[----:B------:R2:W-:Y:S01]  /*57f0*/  @!P4 SYNCS.ARRIVE.TRANS64.RED.A0TR RZ, [UR7+0xe8], R23 ;  /* 0x0000e817ffffc9a7 */ /* 0x0005e20008300407 */
[----:B------:R-:W-:Y:S01]  /*5800*/  UPLOP3.LUT UP1, UPT, UPT, UPT, UPT, 0x80, 0x8 ;  /* 0x000000000008789c */ /* 0x000fe20003f2f070 */
[----:B------:R-:W-:Y:S01]  /*5810*/  SYNCS.ARRIVE.TRANS64.RED.A1T0 RZ, [UR13], RZ ;  /* 0x000000ffffff79a7 */ /* 0x000fe2000810040d */
[----:B------:R-:W-:Y:S09]  /*5820*/  @P3 BRA `(.L_x_106) ;  /* 0xfffffff000303947 */ /* 0x000ff2000383ffff */
[----:B------:R-:W-:-:S04]  /*5830*/  SHF.L.U32 R3, R32, 0x1f, RZ ;  /* 0x0000001f20037819 */ /* 0x000fc800000006ff */
[----:B------:R-:W1:Y:S02]  /*5840*/  SYNCS.PHASECHK.TRANS64.TRYWAIT P0, [UR7+0xf0], R3 ;  /* 0x0000f003ff0075a7 */ /* 0x000e640008001107 */
[----:B-1----:R-:W-:Y:S05]  /*5850*/  @!P0 BRA `(.L_x_107) ;  /* 0x0000004000dc8947 */ /* 0x002fea0003800000 */
.L_x_219:
[----:B------:R-:W4:Y:S02]  /*5860*/  SYNCS.PHASECHK.TRANS64.TRYWAIT P0, [UR7+0xf8], R3 ;  /* 0x0000f803ff0075a7 */ /* 0x000f240008001107 */
[----:B----4-:R-:W-:Y:S05]  /*5870*/  @!P0 BRA `(.L_x_108) ;  /* 0x0000004000ec8947 */ /* 0x010fea0003800000 */
.L_x_221:
[----:B------:R-:W4:Y:S02]  /*5880*/  SYNCS.PHASECHK.TRANS64.TRYWAIT P0, [UR7+0x100], R3 ;  /* 0x00010003ff0075a7 */ /* 0x000f240008001107 */
[----:B----4-:R-:W-:Y:S05]  /*5890*/  @!P0 BRA `(.L_x_109) ;  /* 0x0000004000fc8947 */ /* 0x010fea0003800000 */
.L_x_223:
[----:B-1----:R-:W-:-:S07]  /*58a0*/  MOV R0, UR7 ;  /* 0x0000000700007c02 */ /* 0x002fce0008000f00 */
.L_x_110:
[----:B-1----:R-:W-:-:S04]  /*58b0*/  SHF.L.U32 R3, R32, 0x1f, RZ ;  /* 0x0000001f20037819 */ /* 0x002fc800000006ff */
[----:B------:R1:W4:Y:S03]  /*58c0*/  SYNCS.PHASECHK.TRANS64.TRYWAIT P0, [R0+URZ+0x108], R3 ;  /* 0x00010803000075a7 */ /* 0x00032600080011ff */
[----:B----4-:R-:W-:Y:S05]  /*58d0*/  @!P0 NANOSLEEP.SYNCS 0x989680 ;  /* 0x009896800000895d */ /* 0x010fea0003900000 */
[----:B------:R-:W4:Y:S02]  /*58e0*/  @!P0 SYNCS.PHASECHK.TRANS64 P0, [R0+URZ+0x108], R3 ;  /* 0x00010803000085a7 */ /* 0x000f2400080010ff */
[----:B--2-4-:R-:W-:Y:S05]  /*58f0*/  @P0 EXIT ;  /* 0x000000000000094d */ /* 0x014fea0003800000 */
[----:B------:R-:W-:Y:S05]  /*5900*/  BRA `(.L_x_110) ;  /* 0xfffffffc00e87947 */ /* 0x000fea000383ffff */
.L_x_95:
[----:B------:R-:W-:-:S06]  /*5910*/  UISETP.GE.AND UP1, UPT, UR10, 0x4, UPT ;  /* 0x000000040a00788c */ /* 0x000fcc000bf26270 */
[----:B------:R-:W-:-:S13]  /*5920*/  PLOP3.LUT P0, PT, PT, PT, UP1, 0x80, 0x8 ;  /* 0x000000000008781c */ /* 0x000fda0003f0f018 */
[----:B------:R-:W-:Y:S05]  /*5930*/  @!P0 EXIT ;  /* 0x000000000000894d */ /* 0x000fea0003800000 */
[----:B------:R-:W-:Y:S01]  /*5940*/  BAR.SYNC.DEFER_BLOCKING 0x6, 0xa0 ;  /* 0x0182800000007b1d */ /* 0x000fe20000010000 */
[----:B------:R-:W-:Y:S02]  /*5950*/  IMAD.SHL.U32 R4, R70, 0x200000, RZ ;  /* 0x0020000046047824 */ /* 0x000fe400078e00ff */
[----:B------:R-:W-:Y:S02]  /*5960*/  HFMA2 R75, -RZ, RZ, 0, 5.9604644775390625e-08 ;  /* 0x00000001ff4b7431 */ /* 0x000fe400000001ff */
[C---:B------:R-:W-:Y:S01]  /*5970*/  IMAD.SHL.U32 R69, R76.reuse, 0x10, RZ ;  /* 0x000000104c457824 */ /* 0x040fe200078e00ff */
[----:B------:R-:W-:Y:S01]  /*5980*/  MOV R73, RZ ;  /* 0x000000ff00497202 */ /* 0x000fe20000000f00 */
[----:B------:R-:W-:Y:S01]  /*5990*/  IMAD.U32 R33, R76, 0x10000, RZ ;  /* 0x000100004c217824 */ /* 0x000fe200078e00ff */
[----:B------:R-:W-:Y:S01]  /*59a0*/  UMOV UR44, 0x400 ;  /* 0x00000400002c7882 */ /* 0x000fe20000000000 */
[----:B------:R-:W1:Y:S01]  /*59b0*/  LDC R67, c[0x0][0x370] ;  /* 0x0000dc00ff437b82 */ /* 0x000e620000000800 */
[----:B------:R-:W-:Y:S01]  /*59c0*/  ULEA UR44, UR37, UR44, 0x18 ;  /* 0x0000002c252c7291 */ /* 0x000fe2000f8ec0ff */
[----:B------:R-:W-:Y:S01]  /*59d0*/  LOP3.LUT R4, R4, 0x200000, RZ, 0xc0, !PT ;  /* 0x0020000004047812 */ /* 0x000fe200078ec0ff */
[----:B------:R-:W-:Y:S01]  /*59e0*/  IMAD.SHL.U32 R68, R76, 0x2, RZ ;  /* 0x000000024c447824 */ /* 0x000fe200078e00ff */
[C---:B------:R-:W-:Y:S01]  /*59f0*/  LOP3.LUT R5, R69.reuse, 0x40, RZ, 0xc0, !PT ;  /* 0x0000004045057812 */ /* 0x040fe200078ec0ff */
[----:B------:R-:W-:Y:S01]  /*5a00*/  IMAD.SHL.U32 R3, R70, 0x200, RZ ;  /* 0x0000020046037824 */ /* 0x000fe200078e00ff */
[----:B------:R-:W-:Y:S01]  /*5a10*/  LOP3.LUT R2, R69, 0x5b0, RZ, 0xc0, !PT ;  /* 0x000005b045027812 */ /* 0x000fe200078ec0ff */
[----:B------:R-:W-:Y:S01]  /*5a20*/  UIADD3 UR4, UPT, UPT, UR44, 0x200, URZ ;  /* 0x000002002c047890 */ /* 0x000fe2000fffe0ff */
[----:B------:R-:W2:Y:S01]  /*5a30*/  LDC R28, c[0x0][0xb0c] ;  /* 0x0002c300ff1c7b82 */ /* 0x000ea20000000800 */
[----:B------:R-:W-:Y:S01]  /*5a40*/  LOP3.LUT R33, R4, 0x400000, R33, 0xf8, !PT ;  /* 0x0040000004217812 */ /* 0x000fe200078ef821 */
[----:B------:R-:W-:Y:S01]  /*5a50*/  IMAD.MOV.U32 R30, RZ, RZ, RZ ;  /* 0x000000ffff1e7224 */ /* 0x000fe200078e00ff */
[----:B------:R-:W-:Y:S01]  /*5a60*/  LOP3.LUT R68, R5, 0x8, R68, 0xf8, !PT ;  /* 0x0000000805447812 */ /* 0x000fe200078ef844 */
[----:B------:R-:W-:Y:S01]  /*5a70*/  IMAD.MOV.U32 R74, RZ, RZ, RZ ;  /* 0x000000ffff4a7224 */ /* 0x000fe200078e00ff */
[----:B------:R-:W-:Y:S01]  /*5a80*/  LOP3.LUT R3, R2, 0x200, R3, 0xf8, !PT ;  /* 0x0000020002037812 */ /* 0x000fe200078ef803 */
[----:B------:R-:W-:Y:S01]  /*5a90*/  IMAD.MOV.U32 R80, RZ, RZ, RZ ;  /* 0x000000ffff507224 */ /* 0x000fe200078e00ff */
[----:B------:R-:W-:Y:S01]  /*5aa0*/  LOP3.LUT P0, RZ, R69, 0x40, RZ, 0xc0, !PT ;  /* 0x0000004045ff7812 */ /* 0x000fe2000780c0ff */
[----:B------:R-:W3:Y:S01]  /*5ab0*/  LDC R65, c[0x0][0xb20] ;  /* 0x0002c800ff417b82 */ /* 0x000ee20000000800 */
[----:B------:R-:W4:Y:S01]  /*5ac0*/  LDS R0, [UR44+0x1d0] ;  /* 0x0001d02cff007984 */ /* 0x000f220008000800 */
[----:B------:R-:W-:Y:S01]  /*5ad0*/  LOP3.LUT R68, R3, R68, RZ, 0xfc, !PT ;  /* 0x0000004403447212 */ /* 0x000fe200078efcff */
[----:B------:R-:W-:Y:S01]  /*5ae0*/  IMAD.U32 R71, RZ, RZ, UR4 ;  /* 0x00000004ff477e24 */ /* 0x000fe2000f8e00ff */
[----:B------:R-:W-:Y:S01]  /*5af0*/  LOP3.LUT R76, R76, 0x60, RZ, 0xc0, !PT ;  /* 0x000000604c4c7812 */ /* 0x000fe200078ec0ff */
[----:B------:R-:W1:Y:S03]  /*5b00*/  LDCU.64 UR50, c[0x0][0x348] ;  /* 0x00006900ff3277ac */ /* 0x000e660008000a00 */
[----:B------:R-:W1:Y:S01]  /*5b10*/  LDC R27, c[0x0][0xb30] ;  /* 0x0002cc00ff1b7b82 */ /* 0x000e620000000800 */
[----:B------:R-:W1:Y:S01]  /*5b20*/  LDCU.64 UR38, c[0x0][0x888] ;  /* 0x00011100ff2677ac */ /* 0x000e620008000a00 */
[----:B------:R-:W-:Y:S01]  /*5b30*/  UMOV UR45, URZ ;  /* 0x000000ff002d7c82 */ /* 0x000fe20008000000 */
[----:B------:R-:W-:-:S05]  /*5b40*/  UMOV UR49, URZ ;  /* 0x000000ff00317c82 */ /* 0x000fca0008000000 */
[----:B------:R-:W1:Y:S08]  /*5b50*/  LDC.64 R60, c[0x0][0xb10] ;  /* 0x0002c400ff3c7b82 */ /* 0x000e700000000a00 */
[----:B------:R-:W1:Y:S08]  /*5b60*/  LDC.64 R24, c[0x0][0xb18] ;  /* 0x0002c600ff187b82 */ /* 0x000e700000000a00 */
[----:B------:R-:W1:Y:S08]  /*5b70*/  LDC.64 R56, c[0x0][0x888] ;  /* 0x00022200ff387b82 */ /* 0x000e700000000a00 */
[----:B------:R-:W1:Y:S01]  /*5b80*/  LDC.64 R22, c[0x0][0xb28] ;  /* 0x0002ca00ff167b82 */ /* 0x000e620000000a00 */
[----:B----4-:R-:W-:Y:S01]  /*5b90*/  IMAD.IADD R33, R0, 0x1, R33 ;  /* 0x0000000100217824 */ /* 0x010fe200078e0221 */
[----:B------:R-:W-:-:S06]  /*5ba0*/  P2R R0, PR, RZ, 0x1 ;  /* 0x00000001ff007803 */ /* 0x000fcc0000000000 */
[----:B------:R-:W4:Y:S08]  /*5bb0*/  LDC.64 R58, c[0x0][0x890] ;  /* 0x00022400ff3a7b82 */ /* 0x000f300000000a00 */
[----:B------:R-:W1:Y:S08]  /*5bc0*/  LDC.64 R54, c[0x0][0x8b0] ;  /* 0x00022c00ff367b82 */ /* 0x000e700000000a00 */
[----:B------:R-:W1:Y:S08]  /*5bd0*/  LDC.64 R52, c[0x0][0x8a8] ;  /* 0x00022a00ff347b82 */ /* 0x000e700000000a00 */
[----:B--23--:R-:W1:Y:S02]  /*5be0*/  LDC R66, c[0x0][0x374] ;  /* 0x0000dd00ff427b82 */ /* 0x00ce640000000800 */
.L_x_155:
[C---:B------:R-:W-:Y:S02]  /*5bf0*/  LEA R0, R80.reuse, UR44, 0x3 ;  /* 0x0000002c50007c11 */ /* 0x040fe4000f8e18ff */
[----:B------:R-:W-:Y:S02]  /*5c00*/  SHF.L.U32 R3, R73, 0x1f, RZ ;  /* 0x0000001f49037819 */ /* 0x000fe400000006ff */
[----:B------:R-:W-:Y:S02]  /*5c10*/  LEA R16, R80, UR44, 0x4 ;  /* 0x0000002c50107c11 */ /* 0x000fe4000f8e20ff */
[----:B--2---:R-:W2:Y:S02]  /*5c20*/  SYNCS.PHASECHK.TRANS64.TRYWAIT P0, [R0+URZ+0x120], R3 ;  /* 0x00012003000075a7 */ /* 0x004ea400080011ff */
[----:B--2---:R-:W-:Y:S05]  /*5c30*/  @!P0 BRA `(.L_x_111) ;  /* 0x00000040002c8947 */ /* 0x004fea0003800000 */
.L_x_224:
[----:B------:R-:W3:Y:S01]  /*5c40*/  LDC.64 R12, c[0x0][0xb10] ;  /* 0x0002c400ff0c7b82 */ /* 0x000ee20000000a00 */
[----:B------:R-:W4:Y:S01]  /*5c50*/  LDS.128 R16, [R16+0x1b0] ;  /* 0x0001b00010107984 */ /* 0x000f220000000c00 */
[----:B-1----:R-:W-:Y:S01]  /*5c60*/  ISETP.NE.AND P1, PT, R27, 0x1, PT ;  /* 0x000000011b00780c */ /* 0x002fe20003f25270 */
[----:B--2---:R-:W-:Y:S01]  /*5c70*/  VIADD R0, R0, 0x130 ;  /* 0x0000013000007836 */ /* 0x004fe20000000000 */
[----:B------:R-:W-:Y:S04]  /*5c80*/  ISETP.GE.AND P0, PT, R26, 0x1, PT ;  /* 0x000000011a00780c */ /* 0x000fe80003f06270 */
[----:B------:R-:W1:Y:S01]  /*5c90*/  LDC.64 R10, c[0x0][0xb18] ;  /* 0x0002c600ff0a7b82 */ /* 0x000e620000000a00 */
[----:B------:R-:W-:Y:S01]  /*5ca0*/  PRMT R0, RZ, 0x654, R0 ;  /* 0x00000654ff007816 */ /* 0x000fe20000000000 */
[----:B------:R-:W-:Y:S01]  /*5cb0*/  @!PT LDS RZ, [RZ] ;  /* 0x00000000fffff984 */ /* 0x000fe20000000800 */
[----:B------:R-:W-:Y:S01]  /*5cc0*/  @!PT LDS RZ, [RZ] ;  /* 0x00000000fffff984 */ /* 0x000fe20000000800 */
[----:B------:R-:W-:Y:S01]  /*5cd0*/  @!PT LDS RZ, [RZ] ;  /* 0x00000000fffff984 */ /* 0x000fe20000000800 */
[----:B------:R-:W-:Y:S01]  /*5ce0*/  @!PT LDS RZ, [RZ] ;  /* 0x00000000fffff984 */ /* 0x000fe20000000800 */
[----:B------:R2:W-:Y:S06]  /*5cf0*/  MEMBAR.ALL.CTA ;  /* 0x0000000000007992 */ /* 0x0005ec0000008000 */
[----:B--2---:R-:W2:Y:S01]  /*5d00*/  FENCE.VIEW.ASYNC.S ;  /* 0x00000000000073c6 */ /* 0x004ea20000000000 */
[----:B------:R-:W1:Y:S08]  /*5d10*/  @!P1 LDC R14, c[0x0][0xb20] ;  /* 0x0002c800ff0e9b82 */ /* 0x000e700000000800 */
[----:B------:R-:W1:Y:S01]  /*5d20*/  @!P1 LDC R9, c[0x0][0xb0c] ;  /* 0x0002c300ff099b82 */ /* 0x000e620000000800 */
[----:B--2---:R2:W-:Y:S01]  /*5d30*/  SYNCS.ARRIVE.TRANS64.RED.A1T0 RZ, [R0+URZ], RZ ;  /* 0x000000ff00ff79a7 */ /* 0x0045e200081004ff */
[----:B----4-:R-:W-:Y:S04]  /*5d40*/  LOP3.LUT P4, RZ, R18, 0x1, RZ, 0xc0, !PT ;  /* 0x0000000112ff7812 */ /* 0x010fe8000788c0ff */
[----:B------:R-:W-:Y:S09]  /*5d50*/  P2R R77, PR, RZ, 0x10 ;  /* 0x00000010ff4d7803 */ /* 0x000ff20000000000 */
[----:B------:R-:W-:Y:S02]  /*5d60*/  @P4 MOV R31, R16 ;  /* 0x00000010001f4202 */ /* 0x000fe40000000f00 */
[----:B------:R-:W-:Y:S01]  /*5d70*/  @P4 LOP3.LUT R29, R17, 0xffff, RZ, 0xc0, !PT ;  /* 0x0000ffff111d4812 */ /* 0x000fe200078ec0ff */
[----:B--23--:R-:W-:Y:S06]  /*5d80*/  @!P0 BRA `(.L_x_112) ;  /* 0x0000000000a48947 */ /* 0x00cfec0003800000 */
[----:B------:R-:W-:Y:S01]  /*5d90*/  IMAD.HI.U32 R36, R66, R25, RZ ;  /* 0x0000001942247227 */ /* 0x000fe200078e00ff */
[----:B------:R-:W-:Y:S02]  /*5da0*/  ISETP.NE.AND P0, PT, R24, 0x1, PT ;  /* 0x000000011800780c */ /* 0x000fe40003f05270 */
[----:B------:R-:W-:Y:S01]  /*5db0*/  ISETP.NE.AND P2, PT, R26, 0x1, PT ;  /* 0x000000011a00780c */ /* 0x000fe20003f45270 */
[-C--:B------:R-:W-:Y:S01]  /*5dc0*/  IMAD.HI.U32 R34, R67, R60.reuse, RZ ;  /* 0x0000003c43227227 */ /* 0x080fe200078e00ff */
[----:B------:R-:W-:Y:S02]  /*5dd0*/  SHF.R.U32.HI R37, RZ, R65, R36 ;  /* 0x00000041ff257219 */ /* 0x000fe40000011624 */
[----:B------:R-:W-:Y:S01]  /*5de0*/  ISETP.NE.AND P3, PT, R28, 0x1, PT ;  /* 0x000000011c00780c */ /* 0x000fe20003f65270 */
[----:B------:R-:W-:Y:S01]  /*5df0*/  IMAD.HI.U32 R40, R29, R25, RZ ;  /* 0x000000191d287227 */ /* 0x000fe200078e00ff */
[----:B------:R-:W-:Y:S02]  /*5e00*/  SHF.R.U32.HI R34, RZ, R61, R34 ;  /* 0x0000003dff227219 */ /* 0x000fe40000011622 */
[----:B------:R-:W-:Y:S01]  /*5e10*/  SEL R3, R66, R37, !P0 ;  /* 0x0000002542037207 */ /* 0x000fe20004000000 */
[----:B------:R-:W-:Y:S01]  /*5e20*/  IMAD.HI.U32 R38, R31, R60, RZ ;  /* 0x0000003c1f267227 */ /* 0x000fe200078e00ff */
[----:B------:R-:W-:Y:S03]  /*5e30*/  SEL R7, R67, R34, !P3 ;  /* 0x0000002243077207 */ /* 0x000fe60005800000 */
[-C--:B------:R-:W-:Y:S01]  /*5e40*/  IMAD.HI.U32 R34, R3, R22.reuse, RZ ;  /* 0x0000001603227227 */ /* 0x080fe200078e00ff */
[----:B------:R-:W-:Y:S03]  /*5e50*/  SHF.R.U32.HI R38, RZ, R61, R38 ;  /* 0x0000003dff267219 */ /* 0x000fe60000011626 */
[----:B------:R-:W-:Y:S01]  /*5e60*/  IMAD.HI.U32 R36, R7, R22, RZ ;  /* 0x0000001607247227 */ /* 0x000fe200078e00ff */
[----:B------:R-:W-:Y:S02]  /*5e70*/  @P2 SHF.R.U32.HI R3, RZ, R23, R34 ;  /* 0x00000017ff032219 */ /* 0x000fe40000011622 */
[----:B------:R-:W-:Y:S02]  /*5e80*/  SHF.R.U32.HI R34, RZ, R65, R40 ;  /* 0x00000041ff227219 */ /* 0x000fe40000011628 */
[----:B------:R-:W-:Y:S01]  /*5e90*/  @P2 SHF.R.U32.HI R7, RZ, R23, R36 ;  /* 0x00000017ff072219 */ /* 0x000fe20000011624 */
[C---:B------:R-:W-:Y:S01]  /*5ea0*/  IMAD R2, R26.reuse, R3, RZ ;  /* 0x000000031a027224 */ /* 0x040fe200078e02ff */
[----:B------:R-:W-:Y:S02]  /*5eb0*/  SEL R5, R29, R34, !P0 ;  /* 0x000000221d057207 */ /* 0x000fe40004000000 */
[----:B------:R-:W-:Y:S01]  /*5ec0*/  SEL R3, R31, R38, !P3 ;  /* 0x000000261f037207 */ /* 0x000fe20005800000 */
[----:B------:R-:W-:Y:S01]  /*5ed0*/  IMAD R4, R26, R7, RZ ;  /* 0x000000071a047224 */ /* 0x000fe200078e02ff */
[C---:B------:R-:W-:Y:S01]  /*5ee0*/  ISETP.GE.AND P0, PT, R5.reuse, R2, PT ;  /* 0x000000020500720c */ /* 0x040fe20003f06270 */
[----:B------:R-:W-:Y:S03]  /*5ef0*/  IMAD.HI.U32 R6, R5, R22, RZ ;  /* 0x0000001605067227 */ /* 0x000fe600078e00ff */
[----:B------:R-:W-:Y:S01]  /*5f00*/  ISETP.GE.OR P0, PT, R3, R4, P0 ;  /* 0x000000040300720c */ /* 0x000fe20000706670 */
[----:B------:R-:W-:Y:S01]  /*5f10*/  IMAD.MOV R4, RZ, RZ, -R3 ;  /* 0x000000ffff047224 */ /* 0x000fe200078e0a03 */
[-C--:B------:R-:W-:Y:S03]  /*5f20*/  SHF.R.U32.HI R6, RZ, R23.reuse, R6 ;  /* 0x00000017ff067219 */ /* 0x080fe60000011606 */
[----:B------:R-:W-:Y:S01]  /*5f30*/  IMAD R31, R28, R4, R31 ;  /* 0x000000041c1f7224 */ /* 0x000fe200078e021f */
[----:B------:R-:W-:Y:S05]  /*5f40*/  SEL R15, R5, R6, !P2 ;  /* 0x00000006050f7207 */ /* 0x000fea0005000000 */
[----:B------:R-:W-:Y:S02]  /*5f50*/  IMAD.MOV R6, RZ, RZ, -R15 ;  /* 0x000000ffff067224 */ /* 0x000fe400078e0a0f */
[C---:B------:R-:W-:Y:S04]  /*5f60*/  @!P0 IMAD.HI.U32 R2, R3.reuse, R22, RZ ;  /* 0x0000001603028227 */ /* 0x040fe800078e00ff */
[----:B------:R-:W-:Y:S01]  /*5f70*/  IMAD R6, R26, R6, R5 ;  /* 0x000000061a067224 */ /* 0x000fe200078e0205 */
[----:B------:R-:W-:Y:S04]  /*5f80*/  @!P0 SHF.R.U32.HI R2, RZ, R23, R2 ;  /* 0x00000017ff028219 */ /* 0x000fe80000011602 */
[----:B------:R-:W-:Y:S02]  /*5f90*/  @!P0 SEL R0, R3, R2, !P2 ;  /* 0x0000000203008207 */ /* 0x000fe40005000000 */
[----:B------:R-:W-:Y:S02]  /*5fa0*/  IADD3 R2, PT, PT, -R5, RZ, RZ ;  /* 0x000000ff05027210 */ /* 0x000fe40007ffe1ff */
[----:B------:R-:W-:Y:S01]  /*5fb0*/  @!P0 IADD3 R8, PT, PT, R15, -R0, RZ ;  /* 0x800000000f088210 */ /* 0x000fe20007ffe0ff */
[----:B------:R-:W-:Y:S02]  /*5fc0*/  @!P0 IMAD R0, R7, R6, R0 ;  /* 0x0000000607008224 */ /* 0x000fe400078e0200 */
[----:B------:R-:W-:Y:S02]  /*5fd0*/  IMAD R29, R24, R2, R29 ;  /* 0x00000002181d7224 */ /* 0x000fe400078e021d */
[----:B------:R-:W-:Y:S02]  /*5fe0*/  @!P0 IMAD R5, R8, R26, R3 ;  /* 0x0000001a08058224 */ /* 0x000fe400078e0203 */
[----:B------:R-:W-:Y:S04]  /*5ff0*/  @!P0 IMAD.MOV.U32 R3, RZ, RZ, R0 ;  /* 0x000000ffff038224 */ /* 0x000fe800078e0000 */
[----:B------:R-:W-:Y:S02]  /*6000*/  IMAD R31, R3, R28, R31 ;  /* 0x0000001c031f7224 */ /* 0x000fe400078e021f */
[----:B------:R-:W-:Y:S07]  /*6010*/  IMAD R29, R5, R24, R29 ;  /* 0x00000018051d7224 */ /* 0x000fee00078e021d */
.L_x_112:
[----:B-1----:R-:W-:Y:S01]  /*6020*/  @!P1 ISETP.NE.AND P0, PT, R10, 0x1, PT ;  /* 0x000000010a00980c */ /* 0x002fe20003f05270 */
[----:B------:R-:W-:Y:S01]  /*6030*/  @!P1 IMAD.HI.U32 R3, R29, R11, RZ ;  /* 0x0000000b1d039227 */ /* 0x000fe200078e00ff */
[----:B------:R-:W-:Y:S01]  /*6040*/  R2UR UR42, R21 ;  /* 0x00000000152a72ca */ /* 0x000fe200000e0000 */
[----:B------:R-:W-:Y:S01]  /*6050*/  BSSY.RECONVERGENT B6, `(.L_x_113) ;  /* 0x0000031000067945 */ /* 0x000fe20003800200 */
[----:B------:R-:W-:Y:S01]  /*6060*/  R2UR UR41, R20 ;  /* 0x00000000142972ca */ /* 0x000fe200000e0000 */
[----:B------:R-:W-:Y:S01]  /*6070*/  @!P1 IMAD.HI.U32 R0, R31, R12, RZ ;  /* 0x0000000c1f009227 */ /* 0x000fe200078e00ff */
[----:B------:R-:W-:Y:S02]  /*6080*/  @!P1 SHF.R.U32.HI R2, RZ, R14, R3 ;  /* 0x0000000eff029219 */ /* 0x000fe40000011603 */
[----:B------:R-:W-:Y:S01]  /*6090*/  @!P1 ISETP.NE.AND P2, PT, R9, 0x1, PT ;  /* 0x000000010900980c */ /* 0x000fe20003f45270 */
[----:B------:R-:W-:Y:S01]  /*60a0*/  VIADD R80, R80, 0x1 ;  /* 0x0000000150507836 */ /* 0x000fe20000000000 */
[----:B------:R-:W-:Y:S02]  /*60b0*/  @!P1 SEL R2, R29, R2, !P0 ;  /* 0x000000021d029207 */ /* 0x000fe40004000000 */
[----:B------:R-:W-:Y:S02]  /*60c0*/  @!P1 SHF.R.U32.HI R0, RZ, R13, R0 ;  /* 0x0000000dff009219 */ /* 0x000fe40000011600 */
[----:B------:R-:W-:Y:S01]  /*60d0*/  LOP3.LUT P0, RZ, R71, 0x90, RZ, 0xc0, !PT ;  /* 0x0000009047ff7812 */ /* 0x000fe2000780c0ff */
[----:B------:R-:W-:Y:S01]  /*60e0*/  USHF.L.U32 UR42, UR42, 0x6, URZ ;  /* 0x000000062a2a7899 */ /* 0x000fe200080006ff */
[----:B------:R-:W-:Y:S01]  /*60f0*/  @!P1 SEL R3, R31, R0, !P2 ;  /* 0x000000001f039207 */ /* 0x000fe20005000000 */
[----:B------:R-:W-:Y:S01]  /*6100*/  USHF.L.U32 UR41, UR41, 0x7, URZ ;  /* 0x0000000729297899 */ /* 0x000fe200080006ff */
[----:B------:R-:W-:Y:S03]  /*6110*/  @P4 SHF.R.U32.HI R72, RZ, 0x10, R17 ;  /* 0x00000010ff484819 */ /* 0x000fe60000011611 */
[----:B------:R-:W-:Y:S02]  /*6120*/  @!P1 IMAD.IADD R0, R2, 0x1, -R3 ;  /* 0x0000000102009824 */ /* 0x000fe400078e0a03 */
[----:B------:R-:W-:Y:S02]  /*6130*/  @!P1 IMAD.IADD R2, R3, 0x1, -R2 ;  /* 0x0000000103029824 */ /* 0x000fe400078e0a02 */
[----:B------:R-:W-:Y:S02]  /*6140*/  @!P1 IMAD R31, R0, R9, R31 ;  /* 0x00000009001f9224 */ /* 0x000fe400078e021f */
[----:B------:R-:W-:Y:S01]  /*6150*/  @!P1 IMAD R29, R2, R10, R29 ;  /* 0x0000000a021d9224 */ /* 0x000fe200078e021d */
[----:B------:R-:W-:Y:S06]  /*6160*/  @!P0 BRA `(.L_x_114) ;  /* 0x00000000007c8947 */ /* 0x000fec0003800000 */
[----:B------:R-:W1:Y:S01]  /*6170*/  LDCU.64 UR8, c[0x4][0x80] ;  /* 0x01001000ff0877ac */ /* 0x000e620008000a00 */
[----:B------:R-:W-:Y:S01]  /*6180*/  MOV R2, 0x0 ;  /* 0x0000000000027802 */ /* 0x000fe20000000f00 */
[----:B------:R-:W-:Y:S02]  /*6190*/  HFMA2 R12, -RZ, RZ, 0, 5.9604644775390625e-08 ;  /* 0x00000001ff0c7431 */ /* 0x000fe400000001ff */
[----:B------:R-:W-:Y:S01]  /*61a0*/  IMAD.MOV.U32 R8, RZ, RZ, 0x70 ;  /* 0x00000070ff087424 */ /* 0x000fe200078e00ff */
[----:B------:R2:W3:Y:S01]  /*61b0*/  LDC.64 R14, c[0x4][R2] ;  /* 0x01000000020e7b82 */ /* 0x0004e20000000a00 */
[----:B------:R-:W4:Y:S01]  /*61c0*/  LDCU.64 UR6, c[0x4][0x88] ;  /* 0x01001100ff0677ac */ /* 0x000f220008000a00 */
[----:B------:R-:W-:Y:S01]  /*61d0*/  IMAD.MOV.U32 R13, RZ, RZ, RZ ;  /* 0x000000ffff0d7224 */ /* 0x000fe200078e00ff */
[----:B------:R-:W2:Y:S01]  /*61e0*/  LDCU.64 UR4, c[0x4][0x8] ;  /* 0x01000100ff0477ac */ /* 0x000ea20008000a00 */
[----:B-1----:R-:W-:Y:S01]  /*61f0*/  MOV R5, UR9 ;  /* 0x0000000900057c02 */ /* 0x002fe20008000f00 */
[----:B------:R-:W-:Y:S01]  /*6200*/  IMAD.U32 R4, RZ, RZ, UR8 ;  /* 0x00000008ff047e24 */ /* 0x000fe2000f8e00ff */
[----:B----4-:R-:W-:Y:S01]  /*6210*/  MOV R7, UR7 ;  /* 0x0000000700077c02 */ /* 0x010fe20008000f00 */
[----:B------:R-:W-:Y:S01]  /*6220*/  IMAD.U32 R6, RZ, RZ, UR6 ;  /* 0x00000006ff067e24 */ /* 0x000fe2000f8e00ff */
[----:B--2---:R-:W-:Y:S01]  /*6230*/  MOV R11, UR5 ;  /* 0x00000005000b7c02 */ /* 0x004fe20008000f00 */
[----:B------:R-:W-:Y:S02]  /*6240*/  IMAD.U32 R10, RZ, RZ, UR4 ;  /* 0x00000004ff0a7e24 */ /* 0x000fe4000f8e00ff */
[----:B------:R-:W-:Y:S07]  /*6250*/  LEPC R20, `(.L_x_115) ;  /* 0x000000001014794e */ /* 0x000fee0000000000 */
[----:B---3-5:R-:W-:Y:S05]  /*6260*/  CALL.ABS.NOINC R14 ;  /* 0x000000000e007343 */ /* 0x028fea0003c00000 */
.L_x_115:
[----:B------:R-:W1:Y:S01]  /*6270*/  LDCU.64 UR8, c[0x4][0x80] ;  /* 0x01001000ff0877ac */ /* 0x000e620008000a00 */
[----:B------:R-:W2:Y:S01]  /*6280*/  LDC.64 R2, c[0x4][R2] ;  /* 0x0100000002027b82 */ /* 0x000ea20000000a00 */
[----:B------:R-:W-:Y:S02]  /*6290*/  HFMA2 R12, -RZ, RZ, 0, 5.9604644775390625e-08 ;  /* 0x00000001ff0c7431 */ /* 0x000fe400000001ff */
[----:B------:R-:W-:Y:S02]  /*62a0*/  IMAD.MOV.U32 R8, RZ, RZ, 0x70 ;  /* 0x00000070ff087424 */ /* 0x000fe400078e00ff */
[----:B------:R-:W-:Y:S01]  /*62b0*/  IMAD.MOV.U32 R13, RZ, RZ, RZ ;  /* 0x000000ffff0d7224 */ /* 0x000fe200078e00ff */
[----:B------:R-:W3:Y:S01]  /*62c0*/  LDCU.64 UR6, c[0x4][0x88] ;  /* 0x01001100ff0677ac */ /* 0x000ee20008000a00 */
[----:B------:R-:W4:Y:S01]  /*62d0*/  LDCU.64 UR4, c[0x4][0x8] ;  /* 0x01000100ff0477ac */ /* 0x000f220008000a00 */
[----:B-1----:R-:W-:Y:S02]  /*62e0*/  MOV R4, UR8 ;  /* 0x0000000800047c02 */ /* 0x002fe40008000f00 */
[----:B------:R-:W-:Y:S02]  /*62f0*/  MOV R5, UR9 ;  /* 0x0000000900057c02 */ /* 0x000fe40008000f00 */
[----:B---3--:R-:W-:Y:S01]  /*6300*/  MOV R7, UR7 ;  /* 0x0000000700077c02 */ /* 0x008fe20008000f00 */
[----:B------:R-:W-:Y:S01]  /*6310*/  IMAD.U32 R6, RZ, RZ, UR6 ;  /* 0x00000006ff067e24 */ /* 0x000fe2000f8e00ff */
[----:B----4-:R-:W-:Y:S01]  /*6320*/  MOV R11, UR5 ;  /* 0x00000005000b7c02 */ /* 0x010fe20008000f00 */
[----:B------:R-:W-:Y:S02]  /*6330*/  IMAD.U32 R10, RZ, RZ, UR4 ;  /* 0x00000004ff0a7e24 */ /* 0x000fe4000f8e00ff */
[----:B------:R-:W-:Y:S07]  /*6340*/  LEPC R20, `(.L_x_114) ;  /* 0x000000001014794e */ /* 0x000fee0000000000 */
[----:B--2---:R-:W-:Y:S05]  /*6350*/  CALL.ABS.NOINC R2 ;  /* 0x0000000002007343 */ /* 0x004fea0003c00000 */
.L_x_114:
[----:B------:R-:W-:Y:S05]  /*6360*/  BSYNC.RECONVERGENT B6 ;  /* 0x0000000000067941 */ /* 0x000fea0003800200 */
.L_x_113:
[----:B------:R-:W-:Y:S02]  /*6370*/  ISETP.NE.U32.AND P3, PT, R58, RZ, PT ;  /* 0x000000ff3a00720c */ /* 0x000fe40003f65070 */
[----:B------:R-:W-:Y:S02]  /*6380*/  ISETP.NE.U32.AND P1, PT, R54, RZ, PT ;  /* 0x000000ff3600720c */ /* 0x000fe40003f25070 */
[----:B------:R-:W-:Y:S02]  /*6390*/  ISETP.NE.AND.EX P3, PT, R59, RZ, PT, P3 ;  /* 0x000000ff3b00720c */ /* 0x000fe40003f65330 */
[----:B------:R-:W-:Y:S02]  /*63a0*/  PLOP3.LUT P0, PT, PT, PT, PT, 0x8, 0x80 ;  /* 0x000000000080781c */ /* 0x000fe40003f0e170 */
[----:B------:R-:W-:Y:S02]  /*63b0*/  ISETP.NE.AND.EX P1, PT, R55, RZ, PT, P1 ;  /* 0x000000ff3700720c */ /* 0x000fe40003f25310 */
[----:B------:R-:W-:Y:S02]  /*63c0*/  P2R R82, PR, RZ, 0x1 ;  /* 0x00000001ff527803 */ /* 0x000fe40000000000 */
[----:B------:R-:W-:Y:S05]  /*63d0*/  LOP3.LUT R75, R75, 0x1, RZ, 0x3c, !PT ;  /* 0x000000014b4b7812 */ /* 0x000fea00078e3cff */
[----:B------:R-:W-:Y:S05]  /*63e0*/  @!P3 BRA `(.L_x_116) ;  /* 0x00000000002cb947 */ /* 0x000fea0003800000 */
[----:B------:R-:W-:Y:S01]  /*63f0*/  ISETP.NE.U32.AND P0, PT, R56, RZ, PT ;  /* 0x000000ff3800720c */ /* 0x000fe20003f05070 */
[----:B------:R-:W-:Y:S03]  /*6400*/  IMAD.MOV.U32 R63, RZ, RZ, 0x1 ;  /* 0x00000001ff3f7424 */ /* 0x000fe600078e00ff */
[----:B------:R-:W-:Y:S11]  /*6410*/  ISETP.NE.AND.EX P0, PT, R57, RZ, PT, P0 ;  /* 0x000000ff3900720c */ /* 0x000ff60003f05300 */
[----:B------:R-:W-:Y:S02]  /*6420*/  @!UPT UIADD3 URZ, UPT, UPT, URZ, URZ, URZ ;  /* 0x000000fffffff290 */ /* 0x000fe4000fffe0ff */
[----:B------:R-:W1:Y:S01]  /*6430*/  @P0 LDC.64 R2, c[0x0][0x888] ;  /* 0x00022200ff020b82 */ /* 0x000e620000000a00 */
[----:B------:R-:W-:Y:S04]  /*6440*/  @P0 IMAD R0, R58, UR36, RZ ;  /* 0x000000243a000c24 */ /* 0x000fe8000f8e02ff */
[----:B-1----:R-:W-:Y:S04]  /*6450*/  @P0 IMAD.WIDE R2, R0, 0x4, R2 ;  /* 0x0000000400020825 */ /* 0x002fe800078e0202 */
[----:B------:R-:W-:Y:S01]  /*6460*/  HFMA2 R0, -RZ, RZ, 0, 5.9604644775390625e-08 ;  /* 0x00000001ff007431 */ /* 0x000fe200000001ff */
[----:B-----5:R1:W5:Y:S04]  /*6470*/  @P0 LDG.E R35, desc[UR46][R2.64] ;  /* 0x0000002e02230981 */ /* 0x020368000c1e1900 */
[----:B------:R-:W-:Y:S01]  /*6480*/  @!P0 PRMT R63, R0, 0x7610, R63 ;  /* 0x00007610003f8816 */ /* 0x000fe2000000003f */
[----:B-1----:R-:W2:Y:S06]  /*6490*/  @!P0 LDC R35, c[0x0][0x880] ;  /* 0x00022000ff238b82 */ /* 0x002eac0000000800 */
.L_x_116:
[----:B------:R-:W-:Y:S05]  /*64a0*/  @!P1 BRA `(.L_x_117) ;  /* 0x0000000000209947 */ /* 0x000fea0003800000 */
[----:B------:R-:W-:Y:S04]  /*64b0*/  ISETP.NE.U32.AND P0, PT, R52, RZ, PT ;  /* 0x000000ff3400720c */ /* 0x000fe80003f05070 */
[----:B------:R-:W-:Y:S11]  /*64c0*/  ISETP.NE.AND.EX P0, PT, R53, RZ, PT, P0 ;  /* 0x000000ff3500720c */ /* 0x000ff60003f05300 */
[----:B------:R-:W-:Y:S02]  /*64d0*/  @!UPT UIADD3 URZ, UPT, UPT, URZ, URZ, URZ ;  /* 0x000000fffffff290 */ /* 0x000fe4000fffe0ff */
[----:B------:R-:W1:Y:S01]  /*64e0*/  @P0 LDC.64 R2, c[0x0][0x8a8] ;  /* 0x00022a00ff020b82 */ /* 0x000e620000000a00 */
[----:B------:R-:W-:Y:S04]  /*64f0*/  @P0 IMAD R0, R54, UR36, RZ ;  /* 0x0000002436000c24 */ /* 0x000fe8000f8e02ff */
[----:B-1----:R-:W-:Y:S05]  /*6500*/  @P0 IMAD.WIDE R2, R0, 0x4, R2 ;  /* 0x0000000400020825 */ /* 0x002fea00078e0202 */
[----:B-----5:R1:W5:Y:S02]  /*6510*/  @P0 LDG.E R32, desc[UR46][R2.64] ;  /* 0x0000002e02200981 */ /* 0x020364000c1e1900 */
[----:B-1----:R-:W3:Y:S02]  /*6520*/  @!P0 LDC R32, c[0x0][0x8a0] ;  /* 0x00022800ff208b82 */ /* 0x002ee40000000800 */
.L_x_117:
[----:B------:R-:W-:Y:S01]  /*6530*/  UISETP.NE.AND UP0, UPT, UR48, URZ, UPT ;  /* 0x000000ff3000728c */ /* 0x000fe2000bf05270 */
[----:B------:R-:W-:Y:S08]  /*6540*/  ISETP.NE.AND P5, PT, R82, RZ, PT ;  /* 0x000000ff5200720c */ /* 0x000ff00003fa5270 */
[----:B------:R-:W-:Y:S05]  /*6550*/  BRA.U !UP0, `(.L_x_118) ;  /* 0x0000000108407547 */ /* 0x000fea000b800000 */
[----:B------:R-:W-:Y:S02]  /*6560*/  ISETP.NE.U32.AND P0, PT, R58, RZ, PT ;  /* 0x000000ff3a00720c */ /* 0x000fe40003f05070 */
[----:B------:R-:W-:Y:S02]  /*6570*/  PLOP3.LUT P1, PT, PT, PT, PT, 0x80, 0x8 ;  /* 0x000000000008781c */ /* 0x000fe40003f2f070 */
[----:B------:R-:W-:Y:S11]  /*6580*/  ISETP.NE.AND.EX P0, PT, R59, RZ, PT, P0 ;  /* 0x000000ff3b00720c */ /* 0x000ff60003f05300 */
[----:B------:R-:W-:Y:S02]  /*6590*/  @!UPT UIADD3 URZ, UPT, UPT, URZ, URZ, URZ ;  /* 0x000000fffffff290 */ /* 0x000fe4000fffe0ff */
[----:B------:R-:W-:Y:S01]  /*65a0*/  @P0 LOP3.LUT P2, RZ, R63, 0xff, RZ, 0xc0, !PT ;  /* 0x000000ff3fff0812 */ /* 0x000fe2000784c0ff */
[----:B------:R-:W1:Y:S01]  /*65b0*/  @P0 LDC.64 R2, c[0x0][0x888] ;  /* 0x00022200ff020b82 */ /* 0x000e620000000a00 */
[C---:B--2--5:R-:W-:Y:S02]  /*65c0*/  @!P0 FSETP.EQ.AND P5, PT, R35.reuse, RZ, PT ;  /* 0x000000ff2300820b */ /* 0x064fe40003fa2000 */
[----:B------:R-:W-:Y:S02]  /*65d0*/  @P0 PLOP3.LUT P1, PT, P2, PT, PT, 0x80, 0x8 ;  /* 0x000000000008081c */ /* 0x000fe4000172f070 */
[----:B------:R-:W-:Y:S04]  /*65e0*/  @P0 FSETP.NEU.AND P2, PT, R35, RZ, PT ;  /* 0x000000ff2300020b */ /* 0x000fe80003f4d000 */
[----:B------:R-:W-:Y:S02]  /*65f0*/  @P0 SEL R0, RZ, 0xffffffff, P2 ;  /* 0xffffffffff000807 */ /* 0x000fe40001000000 */
[----:B-1----:R-:W-:Y:S04]  /*6600*/  @P0 ISETP.NE.U32.AND P4, PT, R2, RZ, PT ;  /* 0x000000ff0200020c */ /* 0x002fe80003f85070 */
[----:B------:R-:W-:Y:S04]  /*6610*/  @P0 ISETP.NE.AND.EX P4, PT, R3, RZ, PT, P4 ;  /* 0x000000ff0300020c */ /* 0x000fe80003f85340 */
[----:B------:R-:W-:Y:S04]  /*6620*/  @!P1 SEL R0, RZ, 0xffffffff, P4 ;  /* 0xffffffffff009807 */ /* 0x000fe80002000000 */
[----:B------:R-:W-:Y:S04]  /*6630*/  @P0 LOP3.LUT R0, R0, 0x1, RZ, 0xc0, !PT ;  /* 0x0000000100000812 */ /* 0x000fe800078ec0ff */
[----:B------:R-:W-:Y:S04]  /*6640*/  @P0 ISETP.EQ.U32.AND P5, PT, R0, 0x1, PT ;  /* 0x000000010000080c */ /* 0x000fe80003fa2070 */
[----:B------:R-:W-:Y:S09]  /*6650*/  P2R R82, PR, RZ, 0x20 ;  /* 0x00000020ff527803 */ /* 0x000ff20000000000 */
.L_x_118:
[----:B------:R-:W-:Y:S01]  /*6660*/  @!P5 SHF.L.U32 R2, R75, 0x1f, RZ ;  /* 0x0000001f4b02d819 */ /* 0x000fe200000006ff */
[----:B------:R-:W-:Y:S01]  /*6670*/  IMAD.SHL.U32 R81, R68, 0x2, RZ ;  /* 0x0000000244517824 */ /* 0x000fe200078e00ff */
[----:B------:R-:W-:Y:S01]  /*6680*/  LEA R78, R30, UR44, 0x3 ;  /* 0x0000002c1e4e7c11 */ /* 0x000fe2000f8e18ff */
[----:B------:R-:W-:Y:S01]  /*6690*/  BSSY B1, `(.L_x_119) ;  /* 0x000002e000017945 */ /* 0x000fe20003800000 */
[----:B------:R-:W1:Y:S01]  /*66a0*/  @!P5 SYNCS.PHASECHK.TRANS64.TRYWAIT P1, [UR44+0xd0], R2 ;  /* 0x0000d002ff00d5a7 */ /* 0x000e62000802112c */
[----:B------:R-:W-:Y:S01]  /*66b0*/  SHF.L.U32 R3, R74, 0x1f, RZ ;  /* 0x0000001f4a037819 */ /* 0x000fe200000006ff */
[----:B------:R-:W-:Y:S01]  /*66c0*/  IMAD.MOV.U32 R39, RZ, RZ, 0x1 ;  /* 0x00000001ff277424 */ /* 0x000fe200078e00ff */
[----:B------:R-:W-:Y:S01]  /*66d0*/  ISETP.NE.U32.AND P2, PT, RZ, UR38, PT ;  /* 0x00000026ff007c0c */ /* 0x000fe2000bf45070 */
[----:B------:R-:W-:Y:S01]  /*66e0*/  IMAD R34, R30, 0x40, R33 ;  /* 0x000000401e227824 */ /* 0x000fe200078e0221 */
[----:B------:R-:W-:Y:S01]  /*66f0*/  CS2R R50, SRZ ;  /* 0x0000000000327805 */ /* 0x000fe2000001ff00 */
[----:B------:R-:W-:Y:S01]  /*6700*/  IMAD.MOV.U32 R38, RZ, RZ, RZ ;  /* 0x000000ffff267224 */ /* 0x000fe200078e00ff */
[----:B------:R-:W-:Y:S02]  /*6710*/  ISETP.NE.AND.EX P2, PT, RZ, UR39, PT, P2 ;  /* 0x00000027ff007c0c */ /* 0x000fe4000bf45320 */
[----:B------:R-:W-:Y:S02]  /*6720*/  CS2R R48, SRZ ;  /* 0x0000000000307805 */ /* 0x000fe4000001ff00 */
[----:B------:R-:W-:Y:S02]  /*6730*/  CS2R R42, SRZ ;  /* 0x00000000002a7805 */ /* 0x000fe4000001ff00 */
[----:B------:R-:W-:Y:S02]  /*6740*/  CS2R R40, SRZ ;  /* 0x0000000000287805 */ /* 0x000fe4000001ff00 */
[----:B------:R-:W-:Y:S01]  /*6750*/  SEL R5, RZ, 0xffffffff, P2 ;  /* 0xffffffffff057807 */ /* 0x000fe20001000000 */
[----:B------:R-:W-:Y:S01]  /*6760*/  VIADD R86, R81, UR44 ;  /* 0x0000002c51567c36 */ /* 0x000fe20008000000 */
[----:B--2--5:R-:W-:Y:S01]  /*6770*/  FSETP.NEU.AND P2, PT, R35, RZ, PT ;  /* 0x000000ff2300720b */ /* 0x024fe20003f4d000 */
[----:B------:R2:W4:Y:S03]  /*6780*/  SYNCS.PHASECHK.TRANS64.TRYWAIT P0, [R78+URZ+0x140], R3 ;  /* 0x000140034e0075a7 */ /* 0x00052600080011ff */
[----:B------:R-:W-:Y:S02]  /*6790*/  SEL R0, RZ, 0xffffffff, P2 ;  /* 0xffffffffff007807 */ /* 0x000fe40001000000 */
[----:B------:R-:W-:Y:S04]  /*67a0*/  LOP3.LUT P2, R79, R63, 0xff, RZ, 0xc0, !PT ;  /* 0x000000ff3f4f7812 */ /* 0x000fe8000784c0ff */
[----:B------:R-:W-:Y:S04]  /*67b0*/  @P3 SEL R0, R5, R0, !P2 ;  /* 0x0000000005003207 */ /* 0x000fe80005000000 */
[----:B------:R-:W-:Y:S04]  /*67c0*/  LOP3.LUT R0, R0, 0x1, RZ, 0xc0, !PT ;  /* 0x0000000100007812 */ /* 0x000fe800078ec0ff */
[----:B------:R-:W-:Y:S04]  /*67d0*/  ISETP.NE.U32.AND P4, PT, R0, 0x1, PT ;  /* 0x000000010000780c */ /* 0x000fe80003f85070 */
[----:B------:R-:W-:Y:S02]  /*67e0*/  P2R R84, PR, RZ, 0x10 ;  /* 0x00000010ff547803 */ /* 0x000fe40000000000 */
[----:B-1----:R-:W-:Y:S01]  /*67f0*/  @!P5 SEL R39, RZ, 0x1, !P1 ;  /* 0x00000001ff27d807 */ /* 0x002fe20004800000 */
[----:B--2---:R-:W-:Y:S06]  /*6800*/  @P5 BRA `(.L_x_120) ;  /* 0x0000000000585947 */ /* 0x004fec0003800000 */
[C---:B------:R-:W-:Y:S01]  /*6810*/  VIADD R0, R86.reuse, 0x200 ;  /* 0x0000020056007836 */ /* 0x040fe20000000000 */
[----:B------:R-:W-:Y:S01]  /*6820*/  LOP3.LUT P5, RZ, R69, 0x40, RZ, 0xc0, !PT ;  /* 0x0000004045ff7812 */ /* 0x000fe200078ac0ff */
[----:B------:R-:W-:Y:S01]  /*6830*/  BSSY B0, `(.L_x_121) ;  /* 0x000000e000007945 */ /* 0x000fe20003800000 */
[----:B------:R-:W-:Y:S01]  /*6840*/  ISETP.NE.AND P2, PT, R39, RZ, PT ;  /* 0x000000ff2700720c */ /* 0x000fe20003f45270 */
[----:B------:R-:W-:Y:S01]  /*6850*/  @P4 VIADD R2, R86, 0x210 ;  /* 0x0000021056024836 */ /* 0x000fe20000000000 */
[----:B------:R-:W-:Y:S01]  /*6860*/  PLOP3.LUT P1, PT, PT, PT, PT, 0x8, 0x80 ;  /* 0x000000000080781c */ /* 0x000fe20003f2e170 */
[----:B------:R-:W-:Y:S01]  /*6870*/  IMAD.MOV.U32 R51, RZ, RZ, RZ ;  /* 0x000000ffff337224 */ /* 0x000fe200078e00ff */
[----:B------:R-:W-:Y:S02]  /*6880*/  @P4 PLOP3.LUT P1, PT, P5, PT, PT, 0x80, 0x8 ;  /* 0x000000000008481c */ /* 0x000fe40002f2f070 */
[----:B------:R-:W-:Y:S02]  /*6890*/  CS2R R48, SRZ ;  /* 0x0000000000307805 */ /* 0x000fe4000001ff00 */
[----:B------:R-:W-:Y:S02]  /*68a0*/  CS2R R42, SRZ ;  /* 0x00000000002a7805 */ /* 0x000fe4000001ff00 */
[----:B------:R-:W-:Y:S07]  /*68b0*/  CS2R R40, SRZ ;  /* 0x0000000000287805 */ /* 0x000fee000001ff00 */
[----:B------:R-:W-:Y:S01]  /*68c0*/  @P1 VIADD R2, R0, 0xfffffff0 ;  /* 0xfffffff000021836 */ /* 0x000fe20000000000 */
[----:B------:R-:W-:Y:S06]  /*68d0*/  @P2 BRA `(.L_x_122) ;  /* 0x00000000000c2947 */ /* 0x000fec0003800000 */
[----:B------:R-:W-:Y:S04]  /*68e0*/  SHF.L.U32 R5, R75, 0x1f, RZ ;  /* 0x0000001f4b057819 */ /* 0x000fe800000006ff */
[----:B------:R-:W1:Y:S02]  /*68f0*/  SYNCS.PHASECHK.TRANS64.TRYWAIT P1, [UR44+0xd0], R5 ;  /* 0x0000d005ff0075a7 */ /* 0x000e64000802112c */
[----:B-1----:R-:W-:Y:S05]  /*6900*/  @!P1 BRA `(.L_x_123) ;  /* 0x00000034000c9947 */ /* 0x002fea0003800000 */
.L_x_122:
[----:B------:R-:W-:Y:S05]  /*6910*/  BSYNC B0 ;  /* 0x0000000000007941 */ /* 0x000fea0003800000 */
.L_x_121:
[----:B------:R-:W-:Y:S01]  /*6920*/  ISETP.NE.AND P1, PT, R84, RZ, PT ;  /* 0x000000ff5400720c */ /* 0x000fe20003f25270 */
[----:B------:R-:W-:Y:S11]  /*6930*/  HFMA2 R38, -RZ, RZ, 0, 5.9604644775390625e-08 ;  /* 0x00000001ff267431 */ /* 0x000ff600000001ff */
[----:B------:R-:W-:Y:S01]  /*6940*/  @!UPT UIADD3 URZ, UPT, UPT, URZ, URZ, URZ ;  /* 0x000000fffffff290 */ /* 0x000fe2000fffe0ff */
[----:B------:R2:W1:Y:S04]  /*6950*/  @P1 LDS.128 R48, [R2] ;  /* 0x0000000002301984 */ /* 0x0004680000000c00 */
[----:B------:R2:W1:Y:S02]  /*6960*/  @P1 LDS.128 R40, [R81+UR44+0x200] ;  /* 0x0002002c51281984 */ /* 0x0004640008000c00 */
.L_x_120:
[----:B------:R-:W-:Y:S05]  /*6970*/  BSYNC B1 ;  /* 0x0000000000017941 */ /* 0x000fea0003800000 */
.L_x_119:
[----:B-1----:R-:W-:Y:S04]  /*6980*/  SHF.R.U32.HI R5, RZ, 0x15, R34 ;  /* 0x00000015ff057819 */ /* 0x002fe80000011622 */
[----:B------:R-:W-:Y:S01]  /*6990*/  LOP3.LUT P1, RZ, R5, 0x3, R70, 0x48, !PT ;  /* 0x0000000305ff7812 */ /* 0x000fe20007824846 */
[----:B------:R-:W-:Y:S01]  /*69a0*/  @!UPT UIADD3 URZ, UPT, UPT, URZ, URZ, URZ ;  /* 0x000000fffffff290 */ /* 0x000fe2000fffe0ff */
[----:B----4-:R-:W-:Y:S11]  /*69b0*/  @P0 BRA `(.L_x_124) ;  /* 0x0000000000080947 */ /* 0x010ff60003800000 */
[----:B------:R-:W1:Y:S02]  /*69c0*/  SYNCS.PHASECHK.TRANS64.TRYWAIT P0, [R78+URZ+0x140], R3 ;  /* 0x000140034e0075a7 */ /* 0x000e6400080011ff */
[----:B-1----:R-:W-:Y:S05]  /*69d0*/  @!P0 BRA `(.L_x_125) ;  /* 0x0000003000f08947 */ /* 0x002fea0003800000 */
.L_x_124:
[----:B------:R-:W-:Y:S05]  /*69e0*/  @!P1 BRA `(.L_x_126) ;  /* 0x0000000000409947 */ /* 0x000fea0003800000 */
[----:B------:R-:W4:Y:S01]  /*69f0*/  LDCU.64 UR8, c[0x4][0x70] ;  /* 0x01000e00ff0877ac */ /* 0x000f220008000a00 */
[----:B-1----:R-:W-:Y:S01]  /*6a00*/  MOV R3, 0x0 ;  /* 0x0000000000037802 */ /* 0x002fe20000000f00 */
[----:B------:R-:W-:Y:S02]  /*6a10*/  HFMA2 R12, -RZ, RZ, 0, 5.9604644775390625e-08 ;  /* 0x00000001ff0c7431 */ /* 0x000fe400000001ff */
[----:B------:R-:W-:Y:S02]  /*6a20*/  IMAD.MOV.U32 R8, RZ, RZ, 0x192 ;  /* 0x00000192ff087424 */ /* 0x000fe400078e00ff */
[----:B------:R-:W-:Y:S01]  /*6a30*/  IMAD.MOV.U32 R13, RZ, RZ, RZ ;  /* 0x000000ffff0d7224 */ /* 0x000fe200078e00ff */
[----:B------:R-:W1:Y:S01]  /*6a40*/  LDCU.64 UR6, c[0x4][0x78] ;  /* 0x01000f00ff0677ac */ /* 0x000e620008000a00 */
[----:B--2---:R-:W2:Y:S01]  /*6a50*/  LDC.64 R2, c[0x4][R3] ;  /* 0x0100000003027b82 */ /* 0x004ea20000000a00 */
[----:B------:R-:W5:Y:S01]  /*6a60*/  LDCU.64 UR4, c[0x4][0x10] ;  /* 0x01000200ff0477ac */ /* 0x000f620008000a00 */
[----:B----4-:R-:W-:Y:S01]  /*6a70*/  MOV R5, UR9 ;  /* 0x0000000900057c02 */ /* 0x010fe20008000f00 */
[----:B------:R-:W-:Y:S01]  /*6a80*/  IMAD.U32 R4, RZ, RZ, UR8 ;  /* 0x00000008ff047e24 */ /* 0x000fe2000f8e00ff */
[----:B-1----:R-:W-:Y:S01]  /*6a90*/  MOV R7, UR7 ;  /* 0x0000000700077c02 */ /* 0x002fe20008000f00 */
[----:B------:R-:W-:Y:S01]  /*6aa0*/  IMAD.U32 R6, RZ, RZ, UR6 ;  /* 0x00000006ff067e24 */ /* 0x000fe2000f8e00ff */
[----:B-----5:R-:W-:Y:S01]  /*6ab0*/  MOV R11, UR5 ;  /* 0x00000005000b7c02 */ /* 0x020fe20008000f00 */
[----:B------:R-:W-:Y:S02]  /*6ac0*/  IMAD.U32 R10, RZ, RZ, UR4 ;  /* 0x00000004ff0a7e24 */ /* 0x000fe4000f8e00ff */
[----:B------:R-:W-:Y:S07]  /*6ad0*/  LEPC R20, `(.L_x_126) ;  /* 0x000000001014794e */ /* 0x000fee0000000000 */
[----:B--23--:R-:W-:Y:S05]  /*6ae0*/  CALL.ABS.NOINC R2 ;  /* 0x0000000002007343 */ /* 0x00cfea0003c00000 */
.L_x_126:
[----:B------:R-:W-:Y:S05]  /*6af0*/  WARPSYNC.ALL ;  /* 0x0000000000007948 */ /* 0x000fea0003800000 */
[----:B------:R-:W-:Y:S01]  /*6b00*/  R2UR UR4, R34 ;  /* 0x00000000220472ca */ /* 0x000fe200000e0000 */
[--C-:B------:R-:W-:Y:S01]  /*6b10*/  HADD2.F32 R20, -RZ, R40.reuse.H0_H0 ;  /* 0x20000028ff147230 */ /* 0x100fe20000004100 */
[----:B------:R-:W-:Y:S01]  /*6b20*/  MOV R85, 0x10 ;  /* 0x0000001000557802 */ /* 0x000fe20000000f00 */
[----:B------:R-:W-:Y:S01]  /*6b30*/  HADD2.F32 R21, -RZ, R40.H1_H1 ;  /* 0x30000028ff157230 */ /* 0x000fe20000004100 */
[----:B------:R-:W-:Y:S01]  /*6b40*/  LOP3.LUT P6, RZ, R69, 0x40, RZ, 0xc0, !PT ;  /* 0x0000004045ff7812 */ /* 0x000fe200078cc0ff */
[----:B------:R-:W-:Y:S01]  /*6b50*/  HADD2.F32 R36, -RZ, R41.H1_H1 ;  /* 0x30000029ff247230 */ /* 0x000fe20000004100 */
[----:B------:R-:W-:Y:S01]  /*6b60*/  ISETP.NE.AND P0, PT, R76, RZ, PT ;  /* 0x000000ff4c00720c */ /* 0x000fe20003f05270 */
[----:B------:R-:W-:Y:S01]  /*6b70*/  HADD2.F32 R37, -RZ, R43.H0_H0 ;  /* 0x2000002bff257230 */ /* 0x000fe20000004100 */
[----:B------:R-:W-:Y:S01]  /*6b80*/  SEL R85, R85, 0xfffffff0, !P6 ;  /* 0xfffffff055557807 */ /* 0x000fe20007000000 */
[----:B------:R-:W-:Y:S03]  /*6b90*/  BSSY.RECONVERGENT B0, `(.L_x_127) ;  /* 0x000004f000007945 */ /* 0x000fe60003800200 */
[----:B------:R-:W-:Y:S01]  /*6ba0*/  IADD3 R83, PT, PT, R86, R85, RZ ;  /* 0x0000005556537210 */ /* 0x000fe20007ffe0ff */
[----:B------:R-:W3:Y:S02]  /*6bb0*/  LDTM.x16 R4, tmem[UR4] ;  /* 0x00000004000479ee */ /* 0x000ee40008240000 */
[C---:B---3--:R-:W-:Y:S01]  /*6bc0*/  FMUL R0, R32.reuse, R4 ;  /* 0x0000000420007220 */ /* 0x048fe20000400000 */
[C---:B--2---:R-:W-:Y:S01]  /*6bd0*/  FMUL R2, R32.reuse, R5 ;  /* 0x0000000520027220 */ /* 0x044fe20000400000 */
[C---:B-1----:R-:W-:Y:S01]  /*6be0*/  FMUL R3, R32.reuse, R6 ;  /* 0x0000000620037220 */ /* 0x042fe20000400000 */
[C---:B------:R-:W-:Y:S01]  /*6bf0*/  FMUL R7, R32.reuse, R7 ;  /* 0x0000000720077220 */ /* 0x040fe20000400000 */
[C---:B------:R-:W-:Y:S01]  /*6c00*/  FFMA R0, R35.reuse, R20, R0 ;  /* 0x0000001423007223 */ /* 0x040fe20000000000 */
[----:B------:R-:W-:Y:S02]  /*6c10*/  HADD2.F32 R20, -RZ, R41.H0_H0 ;  /* 0x20000029ff147230 */ /* 0x000fe40000004100 */
[C---:B------:R-:W-:Y:S01]  /*6c20*/  FFMA R2, R35.reuse, R21, R2 ;  /* 0x0000001523027223 */ /* 0x040fe20000000002 */
[--C-:B------:R-:W-:Y:S02]  /*6c30*/  HADD2.F32 R21, -RZ, R42.reuse.H0_H0 ;  /* 0x2000002aff157230 */ /* 0x100fe40000004100 */
[C---:B------:R-:W-:Y:S01]  /*6c40*/  FMUL R4, R32.reuse, R8 ;  /* 0x0000000820047220 */ /* 0x040fe20000400000 */
[C---:B------:R-:W-:Y:S01]  /*6c50*/  FMUL R5, R32.reuse, R9 ;  /* 0x0000000920057220 */ /* 0x040fe20000400000 */
[C---:B------:R-:W-:Y:S01]  /*6c60*/  FFMA R3, R35.reuse, R20, R3 ;  /* 0x0000001423037223 */ /* 0x040fe20000000003 */
[----:B------:R-:W-:Y:S02]  /*6c70*/  HADD2.F32 R20, -RZ, R42.H1_H1 ;  /* 0x3000002aff147230 */ /* 0x000fe40000004100 */
[C---:B------:R-:W-:Y:S01]  /*6c80*/  FFMA R7, R35.reuse, R36, R7 ;  /* 0x0000002423077223 */ /* 0x040fe20000000007 */
[C---:B------:R-:W-:Y:S01]  /*6c90*/  FMUL R6, R32.reuse, R10 ;  /* 0x0000000a20067220 */ /* 0x040fe20000400000 */
[----:B------:R-:W-:Y:S02]  /*6ca0*/  HADD2.F32 R36, -RZ, R43.H1_H1 ;  /* 0x3000002bff247230 */ /* 0x000fe40000004100 */
[C---:B------:R-:W-:Y:S01]  /*6cb0*/  FMUL R11, R32.reuse, R11 ;  /* 0x0000000b200b7220 */ /* 0x040fe20000400000 */
[C---:B------:R-:W-:Y:S01]  /*6cc0*/  FFMA R4, R35.reuse, R21, R4 ;  /* 0x0000001523047223 */ /* 0x040fe20000000004 */
[C---:B------:R-:W-:Y:S01]  /*6cd0*/  FFMA R5, R35.reuse, R20, R5 ;  /* 0x0000001423057223 */ /* 0x040fe20000000005 */
[C---:B------:R-:W-:Y:S01]  /*6ce0*/  FFMA R6, R35.reuse, R37, R6 ;  /* 0x0000002523067223 */ /* 0x040fe20000000006 */
[--C-:B------:R-:W-:Y:S02]  /*6cf0*/  HADD2.F32 R20, -RZ, R48.reuse.H0_H0 ;  /* 0x20000030ff147230 */ /* 0x100fe40000004100 */
[C---:B------:R-:W-:Y:S01]  /*6d00*/  FFMA R11, R35.reuse, R36, R11 ;  /* 0x00000024230b7223 */ /* 0x040fe2000000000b */
[C---:B------:R-:W-:Y:S01]  /*6d10*/  FMUL R8, R32.reuse, R12 ;  /* 0x0000000c20087220 */ /* 0x040fe20000400000 */
[----:B------:R-:W-:Y:S02]  /*6d20*/  HADD2.F32 R36, -RZ, R48.H1_H1 ;  /* 0x30000030ff247230 */ /* 0x000fe40000004100 */
[C---:B------:R-:W-:Y:S01]  /*6d30*/  FMUL R9, R32.reuse, R13 ;  /* 0x0000000d20097220 */ /* 0x040fe20000400000 */
[--C-:B------:R-:W-:Y:S02]  /*6d40*/  HADD2.F32 R21, -RZ, R49.reuse.H0_H0 ;  /* 0x20000031ff157230 */ /* 0x100fe40000004100 */
[C---:B------:R-:W-:Y:S01]  /*6d50*/  FMUL R10, R32.reuse, R14 ;  /* 0x0000000e200a7220 */ /* 0x040fe20000400000 */
[C---:B------:R-:W-:Y:S01]  /*6d60*/  FFMA R8, R35.reuse, R20, R8 ;  /* 0x0000001423087223 */ /* 0x040fe20000000008 */
[----:B------:R-:W-:Y:S02]  /*6d70*/  HADD2.F32 R20, -RZ, R49.H1_H1 ;  /* 0x30000031ff147230 */ /* 0x000fe40000004100 */
[C---:B------:R-:W-:Y:S01]  /*6d80*/  FFMA R9, R35.reuse, R36, R9 ;  /* 0x0000002423097223 */ /* 0x040fe20000000009 */
[C---:B------:R-:W-:Y:S01]  /*6d90*/  FMUL R15, R32.reuse, R15 ;  /* 0x0000000f200f7220 */ /* 0x040fe20000400000 */
[C---:B------:R-:W-:Y:S01]  /*6da0*/  FFMA R10, R35.reuse, R21, R10 ;  /* 0x00000015230a7223 */ /* 0x040fe2000000000a */
[--C-:B------:R-:W-:Y:S02]  /*6db0*/  HADD2.F32 R21, -RZ, R50.reuse.H0_H0 ;  /* 0x20000032ff157230 */ /* 0x100fe40000004100 */
[C---:B------:R-:W-:Y:S01]  /*6dc0*/  FMUL R12, R32.reuse, R16 ;  /* 0x00000010200c7220 */ /* 0x040fe20000400000 */
[----:B------:R-:W-:Y:S02]  /*6dd0*/  HADD2.F32 R36, -RZ, R50.H1_H1 ;  /* 0x30000032ff247230 */ /* 0x000fe40000004100 */
[C---:B------:R-:W-:Y:S01]  /*6de0*/  FFMA R15, R35.reuse, R20, R15 ;  /* 0x00000014230f7223 */ /* 0x040fe2000000000f */
[C---:B------:R-:W-:Y:S01]  /*6df0*/  FMUL R13, R32.reuse, R17 ;  /* 0x00000011200d7220 */ /* 0x040fe20000400000 */
[--C-:B------:R-:W-:Y:S02]  /*6e00*/  HADD2.F32 R37, -RZ, R51.reuse.H0_H0 ;  /* 0x20000033ff257230 */ /* 0x100fe40000004100 */
[C---:B------:R-:W-:Y:S01]  /*6e10*/  FMUL R14, R32.reuse, R18 ;  /* 0x00000012200e7220 */ /* 0x040fe20000400000 */
[----:B------:R-:W-:Y:S02]  /*6e20*/  HADD2.F32 R20, -RZ, R51.H1_H1 ;  /* 0x30000033ff147230 */ /* 0x000fe40000004100 */
[----:B------:R-:W-:Y:S01]  /*6e30*/  FMUL R19, R32, R19 ;  /* 0x0000001320137220 */ /* 0x000fe20000400000 */
[----:B------:R-:W-:Y:S01]  /*6e40*/  F2FP.RELU.F16.F32.PACK_AB R44, R2, R0 ;  /* 0x00000000022c723e */ /* 0x000fe200000008ff */
[----:B------:R-:W-:Y:S01]  /*6e50*/  FFMA R12, R35, R21, R12 ;  /* 0x00000015230c7223 */ /* 0x000fe2000000000c */
[----:B------:R-:W-:Y:S01]  /*6e60*/  F2FP.RELU.F16.F32.PACK_AB R45, R7, R3 ;  /* 0x00000003072d723e */ /* 0x000fe200000008ff */
[----:B------:R-:W-:Y:S01]  /*6e70*/  FFMA R13, R35, R36, R13 ;  /* 0x00000024230d7223 */ /* 0x000fe2000000000d */
[----:B------:R-:W-:Y:S01]  /*6e80*/  F2FP.RELU.F16.F32.PACK_AB R46, R5, R4 ;  /* 0x00000004052e723e */ /* 0x000fe200000008ff */
[----:B------:R-:W-:Y:S01]  /*6e90*/  FFMA R14, R35, R37, R14 ;  /* 0x00000025230e7223 */ /* 0x000fe2000000000e */
[----:B------:R-:W-:Y:S01]  /*6ea0*/  F2FP.RELU.F16.F32.PACK_AB R47, R11, R6 ;  /* 0x000000060b2f723e */ /* 0x000fe200000008ff */
[----:B------:R-:W-:Y:S01]  /*6eb0*/  FFMA R19, R35, R20, R19 ;  /* 0x0000001423137223 */ /* 0x000fe20000000013 */
[----:B------:R-:W-:Y:S02]  /*6ec0*/  F2FP.RELU.F16.F32.PACK_AB R88, R9, R8 ;  /* 0x000000080958723e */ /* 0x000fe400000008ff */
[----:B------:R-:W-:Y:S01]  /*6ed0*/  F2FP.RELU.F16.F32.PACK_AB R89, R15, R10 ;  /* 0x0000000a0f59723e */ /* 0x000fe200000008ff */
[----:B------:R1:W-:Y:S01]  /*6ee0*/  STS.128 [R81+UR44+0x200], R44 ;  /* 0x0002002c51007988 */ /* 0x0003e20008000c2c */
[----:B------:R-:W-:Y:S02]  /*6ef0*/  F2FP.RELU.F16.F32.PACK_AB R90, R13, R12 ;  /* 0x0000000c0d5a723e */ /* 0x000fe400000008ff */
[----:B------:R-:W-:Y:S05]  /*6f00*/  F2FP.RELU.F16.F32.PACK_AB R91, R19, R14 ;  /* 0x0000000e135b723e */ /* 0x000fea00000008ff */
[----:B------:R1:W-:Y:S01]  /*6f10*/  STS.128 [R83+0x200], R88 ;  /* 0x0002005853007388 */ /* 0x0003e20000000c00 */
[----:B------:R-:W-:Y:S01]  /*6f20*/  @!PT LDS RZ, [RZ] ;  /* 0x00000000fffff984 */ /* 0x000fe20000000800 */
[----:B------:R-:W-:Y:S01]  /*6f30*/  @!PT LDS RZ, [RZ] ;  /* 0x00000000fffff984 */ /* 0x000fe20000000800 */
[----:B------:R-:W-:Y:S01]  /*6f40*/  @!PT LDS RZ, [RZ] ;  /* 0x00000000fffff984 */ /* 0x000fe20000000800 */
[----:B------:R-:W-:Y:S01]  /*6f50*/  @!PT LDS RZ, [RZ] ;  /* 0x00000000fffff984 */ /* 0x000fe20000000800 */
[----:B------:R2:W-:Y:S07]  /*6f60*/  MEMBAR.ALL.CTA ;  /* 0x0000000000007992 */ /* 0x0005ee0000008000 */
[----:B--2---:R-:W2:Y:S02]  /*6f70*/  FENCE.VIEW.ASYNC.S ;  /* 0x00000000000073c6 */ /* 0x004ea40000000000 */
[----:B--2---:R-:W-:Y:S06]  /*6f80*/  BAR.SYNC.DEFER_BLOCKING 0x1, 0x80 ;  /* 0x0042000000007b1d */ /* 0x004fec0000010000 */
[----:B------:R-:W-:Y:S05]  /*6f90*/  @P0 BRA `(.L_x_128) ;  /* 0x0000000000380947 */ /* 0x000fea0003800000 */
[----:B------:R-:W-:Y:S02]  /*6fa0*/  UIADD3 UR4, UPT, UPT, UR44, 0x200, URZ ;  /* 0x000002002c047890 */ /* 0x000fe4000fffe0ff */
[----:B------:R-:W-:Y:S01]  /*6fb0*/  UIADD3 UR8, UP0, UPT, UR50, 0x680, URZ ;  /* 0x0000068032087890 */ /* 0x000fe2000ff1e0ff */
[----:B------:R-:W-:Y:S01]  /*6fc0*/  UMOV UR43, UR36 ;  /* 0x00000024002b7c82 */ /* 0x000fe20008000000 */
[----:B------:R-:W-:Y:S02]  /*6fd0*/  UIADD3 UR5, UPT, UPT, UR41, 0x40, URZ ;  /* 0x0000004029057890 */ /* 0x000fe4000fffe0ff */
[----:B------:R-:W-:Y:S01]  /*6fe0*/  MOV R71, UR4 ;  /* 0x0000000400477c02 */ /* 0x000fe20008000f00 */
[----:B------:R-:W-:Y:S02]  /*6ff0*/  UIADD3.X UR9, UPT, UPT, URZ, UR51, URZ, UP0, !UPT ;  /* 0x00000033ff097290 */ /* 0x000fe400087fe4ff */
[----:B------:R-:W-:Y:S01]  /*7000*/  UIADD3 UR4, UPT, UPT, UR44, 0xa00, URZ ;  /* 0x00000a002c047890 */ /* 0x000fe2000fffe0ff */
[----:B------:R-:W-:Y:S01]  /*7010*/  R2UR UR40, R71 ;  /* 0x00000000472872ca */ /* 0x000fe200000e0000 */
[----:B------:R-:W-:Y:S01]  /*7020*/  UMOV UR6, UR42 ;  /* 0x0000002a00067c82 */ /* 0x000fe20008000000 */
[----:B------:R-:W-:Y:S11]  /*7030*/  UMOV UR7, UR36 ;  /* 0x0000002400077c82 */ /* 0x000ff60008000000 */
[----:B------:R2:W-:Y:S01]  /*7040*/  UTMASTG.3D [UR40], [UR8] ;  /* 0x00000028080073b5 */ /* 0x0005e20008010000 */
[----:B------:R2:W-:Y:S01]  /*7050*/  UTMASTG.3D [UR4], [UR8] ;  /* 0x00000004080073b5 */ /* 0x0005e20008010000 */
[----:B------:R0:W-:Y:S01]  /*7060*/  UTMACMDFLUSH ;  /* 0x00000000000079b7 */ /* 0x0001e20000000000 */
[----:B--2---:R-:W-:Y:S04]  /*7070*/  DEPBAR.LE SB0, 0x1 ;  /* 0x000080400000791a */ /* 0x004fe80000000000 */
.L_x_128:
[----:B------:R-:W-:Y:S05]  /*7080*/  BSYNC.RECONVERGENT B0 ;  /* 0x0000000000007941 */ /* 0x000fea0003800200 */
.L_x_127:
[----:B------:R-:W-:Y:S01]  /*7090*/  BAR.SYNC.DEFER_BLOCKING 0x1, 0x80 ;  /* 0x0042000000007b1d */ /* 0x000fe20000010000 */
[----:B------:R-:W-:Y:S01]  /*70a0*/  ISETP.NE.AND P1, PT, R82, RZ, PT ;  /* 0x000000ff5200720c */ /* 0x000fe20003f25270 */
[----:B------:R-:W-:Y:S01]  /*70b0*/  UISETP.NE.AND UP0, UPT, UR45, URZ, UPT ;  /* 0x000000ff2d00728c */ /* 0x000fe2000bf05270 */
[----:B------:R-:W-:Y:S11]  /*70c0*/  LEA R3, R38, UR44, 0x3 ;  /* 0x0000002c26037c11 */ /* 0x000ff6000f8e18ff */
[----:B------:R-:W-:Y:S01]  /*70d0*/  @!P1 SHF.L.U32 R2, R75, 0x1f, RZ ;  /* 0x0000001f4b029819 */ /* 0x000fe200000006ff */
[----:B------:R-:W-:Y:S06]  /*70e0*/  BRA.U !UP0, `(.L_x_129) ;  /* 0x0000000108247547 */ /* 0x000fec000b800000 */
[----:B------:R-:W-:Y:S01]  /*70f0*/  IMAD.U32 R5, RZ, RZ, UR49 ;  /* 0x00000031ff057e24 */ /* 0x000fe2000f8e00ff */
[----:B------:R-:W-:Y:S01]  /*7100*/  MOV R0, UR37 ;  /* 0x0000002500007c02 */ /* 0x000fe20008000f00 */
[----:B------:R-:W-:Y:S03]  /*7110*/  UIADD3 UR49, UPT, UPT, UR49, 0x1, URZ ;  /* 0x0000000131317890 */ /* 0x000fe6000fffe0ff */
[----:B------:R-:W-:Y:S01]  /*7120*/  @!P1 LEA R5, R5, UR44, 0x3 ;  /* 0x0000002c05059c11 */ /* 0x000fe2000f8e18ff */
[----:B------:R-:W-:Y:S04]  /*7130*/  UISETP.NE.AND UP0, UPT, UR49, 0x4, UPT ;  /* 0x000000043100788c */ /* 0x000fe8000bf05270 */
[----:B------:R-:W-:Y:S01]  /*7140*/  @!P1 VIADD R5, R5, 0xf0 ;  /* 0x000000f005059836 */ /* 0x000fe20000000000 */
[----:B------:R-:W-:Y:S04]  /*7150*/  USEL UR49, UR49, URZ, UP0 ;  /* 0x000000ff31317287 */ /* 0x000fe80008000000 */
[----:B------:R-:W-:Y:S04]  /*7160*/  @!P1 PRMT R0, R0, 0x654, R5 ;  /* 0x0000065400009816 */ /* 0x000fe80000000005 */
[----:B------:R2:W-:Y:S04]  /*7170*/  @!P1 SYNCS.ARRIVE.TRANS64.RED.A1T0 RZ, [R0+URZ], RZ ;  /* 0x000000ff00ff99a7 */ /* 0x0005e800081004ff */
.L_x_129:
[----:B------:R-:W3:Y:S01]  /*7180*/  @!P1 SYNCS.PHASECHK.TRANS64.TRYWAIT P0, [R3+URZ+0xd0], R2 ;  /* 0x0000d002030095a7 */ /* 0x000ee200080011ff */
[----:B------:R-:W-:Y:S01]  /*7190*/  BSSY B1, `(.L_x_130) ;  /* 0x0000012000017945 */ /* 0x000fe20003800000 */
[----:B---3--:R-:W-:Y:S03]  /*71a0*/  @!P1 SEL R39, RZ, 0x1, !P0 ;  /* 0x00000001ff279807 */ /* 0x008fe60004000000 */
[----:B------:R-:W-:Y:S05]  /*71b0*/  @P1 BRA `(.L_x_131) ;  /* 0x00000000003c1947 */ /* 0x000fea0003800000 */
[----:B------:R-:W-:Y:S01]  /*71c0*/  ISETP.NE.AND P1, PT, R84, RZ, PT ;  /* 0x000000ff5400720c */ /* 0x000fe20003f25270 */
[----:B------:R-:W-:Y:S01]  /*71d0*/  BSSY B0, `(.L_x_132) ;  /* 0x0000009000007945 */ /* 0x000fe20003800000 */
[----:B------:R-:W-:Y:S11]  /*71e0*/  ISETP.NE.AND P0, PT, R39, RZ, PT ;  /* 0x000000ff2700720c */ /* 0x000ff60003f05270 */
[----:B------:R-:W-:Y:S05]  /*71f0*/  @P1 IMAD R4, R38, 0x1000, R81 ;  /* 0x0000100026041824 */ /* 0x000fea00078e0251 */
[----:B------:R-:W-:Y:S05]  /*7200*/  @P1 IADD3 R2, PT, PT, R4, UR44, RZ ;  /* 0x0000002c04021c10 */ /* 0x000fea000fffe0ff */
[----:B------:R-:W-:Y:S01]  /*7210*/  @P1 IMAD.IADD R2, R85, 0x1, R2 ;  /* 0x0000000155021824 */ /* 0x000fe200078e0202 */
[----:B------:R-:W-:Y:S06]  /*7220*/  @P0 BRA `(.L_x_133) ;  /* 0x00000000000c0947 */ /* 0x000fec0003800000 */
[----:B--2---:R-:W-:Y:S04]  /*7230*/  SHF.L.U32 R0, R75, 0x1f, RZ ;  /* 0x0000001f4b007819 */ /* 0x004fe800000006ff */
[----:B------:R-:W2:Y:S02]  /*7240*/  SYNCS.PHASECHK.TRANS64.TRYWAIT P0, [R3+URZ+0xd0], R0 ;  /* 0x0000d000030075a7 */ /* 0x000ea400080011ff */
[----:B--2---:R-:W-:Y:S05]  /*7250*/  @!P0 BRA `(.L_x_134) ;  /* 0x0000002800e48947 */ /* 0x004fea0003800000 */
.L_x_133:
[----:B------:R-:W-:Y:S05]  /*7260*/  BSYNC B0 ;  /* 0x0000000000007941 */ /* 0x000fea0003800000 */
.L_x_132:
[----:B------:R-:W-:Y:S02]  /*7270*/  ISETP.NE.AND P0, PT, R84, RZ, PT ;  /* 0x000000ff5400720c */ /* 0x000fe40003f05270 */
[----:B------:R-:W-:Y:S11]  /*7280*/  IADD3 R38, PT, PT, R38, 0x1, RZ ;  /* 0x0000000126267810 */ /* 0x000ff60007ffe0ff */
[----:B------:R3:W4:Y:S04]  /*7290*/  @P0 LDS.128 R40, [R4+UR44+0x200] ;  /* 0x0002002c04280984 */ /* 0x0007280008000c00 */
[----:B------:R3:W1:Y:S02]  /*72a0*/  @P0 LDS.128 R48, [R2+0x200] ;  /* 0x0002000002300984 */ /* 0x0006640000000c00 */
.L_x_131:
[----:B------:R-:W-:Y:S05]  /*72b0*/  BSYNC B1 ;  /* 0x0000000000017941 */ /* 0x000fea0003800000 */
.L_x_130:
[----:B--2---:R-:W-:Y:S05]  /*72c0*/  VIADD R3, R34, 0x10 ;  /* 0x0000001022037836 */ /* 0x004fea0000000000 */
[----:B------:R-:W-:Y:S04]  /*72d0*/  SHF.R.U32.HI R3, RZ, 0x15, R3 ;  /* 0x00000015ff037819 */ /* 0x000fe80000011603 */
[----:B------:R-:W-:Y:S11]  /*72e0*/  LOP3.LUT P0, RZ, R3, 0x3, R70, 0x48, !PT ;  /* 0x0000000303ff7812 */ /* 0x000ff60007804846 */
[----:B------:R-:W-:Y:S02]  /*72f0*/  @!UPT UIADD3 URZ, UPT, UPT, URZ, URZ, URZ ;  /* 0x000000fffffff290 */ /* 0x000fe4000fffe0ff */
[----:B------:R-:W-:Y:S05]  /*7300*/  @!P0 BRA `(.L_x_135) ;  /* 0x0000000000408947 */ /* 0x000fea0003800000 */
[----:B------:R-:W2:Y:S01]  /*7310*/  LDCU.64 UR8, c[0x4][0x70] ;  /* 0x01000e00ff0877ac */ /* 0x000ea20008000a00 */
[----:B------:R-:W-:Y:S01]  /*7320*/  MOV R3, 0x0 ;  /* 0x0000000000037802 */ /* 0x000fe20000000f00 */
[----:B------:R-:W-:Y:S02]  /*7330*/  HFMA2 R12, -RZ, RZ, 0, 5.9604644775390625e-08 ;  /* 0x00000001ff0c7431 */ /* 0x000fe400000001ff */
[----:B------:R-:W-:Y:S02]  /*7340*/  IMAD.MOV.U32 R8, RZ, RZ, 0x192 ;  /* 0x00000192ff087424 */ /* 0x000fe400078e00ff */
[----:B------:R-:W-:Y:S01]  /*7350*/  IMAD.MOV.U32 R13, RZ, RZ, RZ ;  /* 0x000000ffff0d7224 */ /* 0x000fe200078e00ff */
[----:B------:R-:W5:Y:S01]  /*7360*/  LDCU.64 UR6, c[0x4][0x78] ;  /* 0x01000f00ff0677ac */ /* 0x000f620008000a00 */
[----:B---3--:R-:W3:Y:S01]  /*7370*/  LDC.64 R2, c[0x4][R3] ;  /* 0x0100000003027b82 */ /* 0x008ee20000000a00 */
[----:B------:R-:W4:Y:S01]  /*7380*/  LDCU.64 UR4, c[0x4][0x10] ;  /* 0x01000200ff0477ac */ /* 0x000f220008000a00 */
[----:B--2---:R-:W-:Y:S01]  /*7390*/  MOV R5, UR9 ;  /* 0x0000000900057c02 */ /* 0x004fe20008000f00 */
[----:B------:R-:W-:Y:S01]  /*73a0*/  IMAD.U32 R4, RZ, RZ, UR8 ;  /* 0x00000008ff047e24 */ /* 0x000fe2000f8e00ff */
[----:B-----5:R-:W-:Y:S01]  /*73b0*/  MOV R7, UR7 ;  /* 0x0000000700077c02 */ /* 0x020fe20008000f00 */
[----:B------:R-:W-:Y:S01]  /*73c0*/  IMAD.U32 R6, RZ, RZ, UR6 ;  /* 0x00000006ff067e24 */ /* 0x000fe2000f8e00ff */
[----:B----4-:R-:W-:Y:S01]  /*73d0*/  MOV R11, UR5 ;  /* 0x00000005000b7c02 */ /* 0x010fe20008000f00 */
[----:B------:R-:W-:Y:S02]  /*73e0*/  IMAD.U32 R10, RZ, RZ, UR4 ;  /* 0x00000004ff0a7e24 */ /* 0x000fe4000f8e00ff */
[----:B------:R-:W-:Y:S07]  /*73f0*/  LEPC R20, `(.L_x_135) ;  /* 0x000000001014794e */ /* 0x000fee0000000000 */
[----:B-1-3--:R-:W-:Y:S05]  /*7400*/  CALL.ABS.NOINC R2 ;  /* 0x0000000002007343 */ /* 0x00afea0003c00000 */
.L_x_135:
[----:B------:R-:W-:Y:S01]  /*7410*/  ISETP.NE.AND P6, PT, R82, RZ, PT ;  /* 0x000000ff5200720c */ /* 0x000fe20003fc5270 */
[----:B------:R-:W-:Y:S05]  /*7420*/  WARPSYNC.ALL ;  /* 0x0000000000007948 */ /* 0x000fea0003800000 */
[----:B------:R-:W-:Y:S01]  /*7430*/  R2UR UR4, R34 ;  /* 0x00000000220472ca */ /* 0x000fe200000e0000 */
[--C-:B----4-:R-:W-:Y:S01]  /*7440*/  HADD2.F32 R20, -RZ, R40.reuse.H0_H0 ;  /* 0x20000028ff147230 */ /* 0x110fe20000004100 */
[----:B------:R-:W-:Y:S01]  /*7450*/  ISETP.NE.AND P0, PT, R76, RZ, PT ;  /* 0x000000ff4c00720c */ /* 0x000fe20003f05270 */
[----:B------:R-:W-:Y:S01]  /*7460*/  HADD2.F32 R21, -RZ, R40.H1_H1 ;  /* 0x30000028ff157230 */ /* 0x000fe20000004100 */
[----:B------:R-:W-:Y:S01]  /*7470*/  MOV R86, UR49 ;  /* 0x0000003100567c02 */ /* 0x000fe20008000f00 */
[--C-:B------:R-:W-:Y:S01]  /*7480*/  HADD2.F32 R36, -RZ, R41.reuse.H1_H1 ;  /* 0x30000029ff247230 */ /* 0x100fe20000004100 */
[----:B------:R-:W-:Y:S01]  /*7490*/  MOV R87, UR37 ;  /* 0x0000002500577c02 */ /* 0x000fe20008000f00 */
[----:B-1----:R-:W-:Y:S01]  /*74a0*/  HADD2.F32 R37, -RZ, R48.H0_H0 ;  /* 0x20000030ff257230 */ /* 0x002fe20000004100 */
[----:B------:R-:W-:Y:S01]  /*74b0*/  @!P6 LEA R86, R86, UR44, 0x3 ;  /* 0x0000002c5656ec11 */ /* 0x000fe2000f8e18ff */
[----:B------:R-:W-:Y:S01]  /*74c0*/  BSSY.RECONVERGENT B0, `(.L_x_136) ;  /* 0x0000052000007945 */ /* 0x000fe20003800200 */
[----:B------:R-:W-:Y:S02]  /*74d0*/  @!P6 SHF.L.U32 R92, R75, 0x1f, RZ ;  /* 0x0000001f4b5ce819 */ /* 0x000fe400000006ff */
[----:B------:R-:W-:Y:S01]  /*74e0*/  @!P6 IADD3 R86, PT, PT, R86, 0xf0, RZ ;  /* 0x000000f05656e810 */ /* 0x000fe20007ffe0ff */
[----:B---3--:R-:W1:Y:S03]  /*74f0*/  LDTM.x16 R4, tmem[UR4+0x10] ;  /* 0x00001004000479ee */ /* 0x008e660008240000 */
[----:B------:R-:W-:Y:S02]  /*7500*/  @!P6 PRMT R86, R87, 0x654, R86 ;  /* 0x000006545756e816 */ /* 0x000fe40000000056 */
[----:B------:R-:W-:Y:S01]  /*7510*/  LEA R87, R38, UR44, 0x3 ;  /* 0x0000002c26577c11 */ /* 0x000fe2000f8e18ff */
[C---:B-1----:R-:W-:Y:S01]  /*7520*/  FMUL R0, R32.reuse, R4 ;  /* 0x0000000420007220 */ /* 0x042fe20000400000 */
[C---:B------:R-:W-:Y:S01]  /*7530*/  FMUL R2, R32.reuse, R5 ;  /* 0x0000000520027220 */ /* 0x040fe20000400000 */
[C---:B------:R-:W-:Y:S01]  /*7540*/  FMUL R3, R32.reuse, R6 ;  /* 0x0000000620037220 */ /* 0x040fe20000400000 */
[C---:B------:R-:W-:Y:S01]  /*7550*/  FMUL R7, R32.reuse, R7 ;  /* 0x0000000720077220 */ /* 0x040fe20000400000 */
[C---:B------:R-:W-:Y:S01]  /*7560*/  FFMA R0, R35.reuse, R20, R0 ;  /* 0x0000001423007223 */ /* 0x040fe20000000000 */
[----:B------:R-:W-:Y:S02]  /*7570*/  HADD2.F32 R20, -RZ, R41.H0_H0 ;  /* 0x20000029ff147230 */ /* 0x000fe40000004100 */
[C---:B------:R-:W-:Y:S01]  /*7580*/  FFMA R2, R35.reuse, R21, R2 ;  /* 0x0000001523027223 */ /* 0x040fe20000000002 */
[C---:B------:R-:W-:Y:S01]  /*7590*/  FMUL R4, R32.reuse, R8 ;  /* 0x0000000820047220 */ /* 0x040fe20000400000 */
[C---:B------:R-:W-:Y:S01]  /*75a0*/  FMUL R5, R32.reuse, R9 ;  /* 0x0000000920057220 */ /* 0x040fe20000400000 */
[--C-:B------:R-:W-:Y:S02]  /*75b0*/  HADD2.F32 R21, -RZ, R43.reuse.H0_H0 ;  /* 0x2000002bff157230 */ /* 0x100fe40000004100 */
[C---:B------:R-:W-:Y:S01]  /*75c0*/  FFMA R3, R35.reuse, R20, R3 ;  /* 0x0000001423037223 */ /* 0x040fe20000000003 */
[--C-:B------:R-:W-:Y:S02]  /*75d0*/  HADD2.F32 R20, -RZ, R42.reuse.H0_H0 ;  /* 0x2000002aff147230 */ /* 0x100fe40000004100 */
[C---:B------:R-:W-:Y:S01]  /*75e0*/  FFMA R7, R35.reuse, R36, R7 ;  /* 0x0000002423077223 */ /* 0x040fe20000000007 */
[C---:B------:R-:W-:Y:S01]  /*75f0*/  FMUL R6, R32.reuse, R10 ;  /* 0x0000000a20067220 */ /* 0x040fe20000400000 */
[----:B------:R-:W-:Y:S02]  /*7600*/  HADD2.F32 R36, -RZ, R43.H1_H1 ;  /* 0x3000002bff247230 */ /* 0x000fe40000004100 */
[C---:B------:R-:W-:Y:S01]  /*7610*/  FMUL R11, R32.reuse, R11 ;  /* 0x0000000b200b7220 */ /* 0x040fe20000400000 */
[C---:B------:R-:W-:Y:S01]  /*7620*/  FFMA R4, R35.reuse, R20, R4 ;  /* 0x0000001423047223 */ /* 0x040fe20000000004 */
[----:B------:R-:W-:Y:S02]  /*7630*/  HADD2.F32 R20, -RZ, R42.H1_H1 ;  /* 0x3000002aff147230 */ /* 0x000fe40000004100 */
[C---:B------:R-:W-:Y:S01]  /*7640*/  FMUL R8, R32.reuse, R12 ;  /* 0x0000000c20087220 */ /* 0x040fe20000400000 */
[C---:B------:R-:W-:Y:S01]  /*7650*/  FMUL R9, R32.reuse, R13 ;  /* 0x0000000d20097220 */ /* 0x040fe20000400000 */
[C---:B------:R-:W-:Y:S01]  /*7660*/  FMUL R10, R32.reuse, R14 ;  /* 0x0000000e200a7220 */ /* 0x040fe20000400000 */
[C---:B------:R-:W-:Y:S01]  /*7670*/  FMUL R15, R32.reuse, R15 ;  /* 0x0000000f200f7220 */ /* 0x040fe20000400000 */
[C---:B------:R-:W-:Y:S01]  /*7680*/  FFMA R5, R35.reuse, R20, R5 ;  /* 0x0000001423057223 */ /* 0x040fe20000000005 */
[----:B------:R-:W-:Y:S02]  /*7690*/  HADD2.F32 R20, -RZ, R48.H1_H1 ;  /* 0x30000030ff147230 */ /* 0x000fe40000004100 */
[C---:B------:R-:W-:Y:S01]  /*76a0*/  FFMA R6, R35.reuse, R21, R6 ;  /* 0x0000001523067223 */ /* 0x040fe20000000006 */
[C---:B------:R-:W-:Y:S01]  /*76b0*/  FFMA R11, R35.reuse, R36, R11 ;  /* 0x00000024230b7223 */ /* 0x040fe2000000000b */
[C---:B------:R-:W-:Y:S01]  /*76c0*/  FFMA R8, R35.reuse, R37, R8 ;  /* 0x0000002523087223 */ /* 0x040fe20000000008 */
[--C-:B------:R-:W-:Y:S02]  /*76d0*/  HADD2.F32 R21, -RZ, R49.reuse.H0_H0 ;  /* 0x20000031ff157230 */ /* 0x100fe40000004100 */
[C---:B------:R-:W-:Y:S01]  /*76e0*/  FFMA R9, R35.reuse, R20, R9 ;  /* 0x0000001423097223 */ /* 0x040fe20000000009 */
[----:B------:R-:W-:Y:S02]  /*76f0*/  HADD2.F32 R20, -RZ, R49.H1_H1 ;  /* 0x30000031ff147230 */ /* 0x000fe40000004100 */
[C---:B------:R-:W-:Y:S01]  /*7700*/  FMUL R12, R32.reuse, R16 ;  /* 0x00000010200c7220 */ /* 0x040fe20000400000 */
[C---:B------:R-:W-:Y:S01]  /*7710*/  FMUL R13, R32.reuse, R17 ;  /* 0x00000011200d7220 */ /* 0x040fe20000400000 */
[C---:B------:R-:W-:Y:S01]  /*7720*/  FFMA R10, R35.reuse, R21, R10 ;  /* 0x00000015230a7223 */ /* 0x040fe2000000000a */
[--C-:B------:R-:W-:Y:S02]  /*7730*/  HADD2.F32 R21, -RZ, R50.reuse.H0_H0 ;  /* 0x20000032ff157230 */ /* 0x100fe40000004100 */
[C---:B------:R-:W-:Y:S01]  /*7740*/  FFMA R15, R35.reuse, R20, R15 ;  /* 0x00000014230f7223 */ /* 0x040fe2000000000f */
[----:B------:R-:W-:Y:S02]  /*7750*/  HADD2.F32 R20, -RZ, R50.H1_H1 ;  /* 0x30000032ff147230 */ /* 0x000fe40000004100 */
[C---:B------:R-:W-:Y:S01]  /*7760*/  FMUL R14, R32.reuse, R18 ;  /* 0x00000012200e7220 */ /* 0x040fe20000400000 */
[--C-:B------:R-:W-:Y:S02]  /*7770*/  HADD2.F32 R37, -RZ, R51.reuse.H0_H0 ;  /* 0x20000033ff257230 */ /* 0x100fe40000004100 */
[----:B------:R-:W-:Y:S01]  /*7780*/  FMUL R19, R32, R19 ;  /* 0x0000001320137220 */ /* 0x000fe20000400000 */
[----:B------:R-:W-:Y:S01]  /*7790*/  HADD2.F32 R36, -RZ, R51.H1_H1 ;  /* 0x30000033ff247230 */ /* 0x000fe20000004100 */
        /* <DEDUP_REMOVED lines=22> */
[----:B------:R-:W-:Y:S02]  /*7900*/  UIADD3 UR12, UP0, UPT, UR50, 0x680, URZ ;  /* 0x00000680320c7890 */ /* 0x000fe4000ff1e0ff */
[----:B------:R-:W-:Y:S02]  /*7910*/  UIADD3 UR9, UPT, UPT, UR41, 0x10, URZ ;  /* 0x0000001029097890 */ /* 0x000fe4000fffe0ff */
[----:B------:R-:W-:Y:S02]  /*7920*/  UIADD3 UR8, UPT, UPT, UR44, 0x1200, URZ ;  /* 0x000012002c087890 */ /* 0x000fe4000fffe0ff */
[----:B------:R-:W-:Y:S01]  /*7930*/  UIADD3.X UR13, UPT, UPT, URZ, UR51, URZ, UP0, !UPT ;  /* 0x00000033ff0d7290 */ /* 0x000fe200087fe4ff */
[----:B------:R-:W-:Y:S01]  /*7940*/  UMOV UR10, UR42 ;  /* 0x0000002a000a7c82 */ /* 0x000fe20008000000 */
[----:B------:R-:W-:Y:S01]  /*7950*/  UMOV UR11, UR36 ;  /* 0x00000024000b7c82 */ /* 0x000fe20008000000 */
[----:B------:R-:W-:Y:S02]  /*7960*/  UIADD3 UR5, UPT, UPT, UR41, 0x50, URZ ;  /* 0x0000005029057890 */ /* 0x000fe4000fffe0ff */
[----:B------:R-:W-:Y:S01]  /*7970*/  UIADD3 UR4, UPT, UPT, UR44, 0x1a00, URZ ;  /* 0x00001a002c047890 */ /* 0x000fe2000fffe0ff */
[----:B------:R-:W-:Y:S03]  /*7980*/  UMOV UR6, UR42 ;  /* 0x0000002a00067c82 */ /* 0x000fe60008000000 */
[----:B------:R2:W-:Y:S01]  /*7990*/  UTMASTG.3D [UR8], [UR12] ;  /* 0x000000080c0073b5 */ /* 0x0005e20008010000 */
[----:B------:R-:W-:Y:S04]  /*79a0*/  UMOV UR7, UR36 ;  /* 0x0000002400077c82 */ /* 0x000fe80008000000 */
[----:B------:R2:W-:Y:S01]  /*79b0*/  UTMASTG.3D [UR4], [UR12] ;  /* 0x000000040c0073b5 */ /* 0x0005e20008010000 */
[----:B------:R0:W-:Y:S01]  /*79c0*/  UTMACMDFLUSH ;  /* 0x00000000000079b7 */ /* 0x0001e20000000000 */
[----:B--2---:R-:W-:Y:S04]  /*79d0*/  DEPBAR.LE SB0, 0x1 ;  /* 0x000080400000791a */ /* 0x004fe80000000000 */
.L_x_137:
[----:B------:R-:W-:Y:S05]  /*79e0*/  BSYNC.RECONVERGENT B0 ;  /* 0x0000000000007941 */ /* 0x000fea0003800200 */
.L_x_136:
[----:B------:R-:W-:Y:S01]  /*79f0*/  BAR.SYNC.DEFER_BLOCKING 0x1, 0x80 ;  /* 0x0042000000007b1d */ /* 0x000fe20000010000 */
[----:B------:R-:W-:Y:S04]  /*7a00*/  UIADD3 UR40, UPT, UPT, UR49, 0x1, URZ ;  /* 0x0000000131287890 */ /* 0x000fe8000fffe0ff */
[----:B------:R-:W-:Y:S04]  /*7a10*/  UISETP.NE.AND UP0, UPT, UR40, 0x4, UPT ;  /* 0x000000042800788c */ /* 0x000fe8000bf05270 */
[----:B------:R-:W-:Y:S01]  /*7a20*/  USEL UR40, UR40, URZ, UP0 ;  /* 0x000000ff28287287 */ /* 0x000fe20008000000 */
[----:B------:R2:W-:Y:S01]  /*7a30*/  @!P6 SYNCS.ARRIVE.TRANS64.RED.A1T0 RZ, [R86+URZ], RZ ;  /* 0x000000ff56ffe9a7 */ /* 0x0005e200081004ff */
[----:B------:R-:W-:Y:S01]  /*7a40*/  BSSY B1, `(.L_x_138) ;  /* 0x0000013000017945 */ /* 0x000fe20003800000 */
[----:B------:R-:W3:Y:S02]  /*7a50*/  @!P6 SYNCS.PHASECHK.TRANS64.TRYWAIT P0, [R87+URZ+0xd0], R92 ;  /* 0x0000d05c5700e5a7 */ /* 0x000ee400080011ff */
[----:B---3--:R-:W-:Y:S01]  /*7a60*/  @!P6 SEL R39, RZ, 0x1, !P0 ;  /* 0x00000001ff27e807 */ /* 0x008fe20004000000 */
[----:B--2---:R-:W-:Y:S06]  /*7a70*/  @P6 BRA `(.L_x_139) ;  /* 0x00000000003c6947 */ /* 0x004fec0003800000 */
[----:B------:R-:W-:Y:S01]  /*7a80*/  ISETP.NE.AND P1, PT, R84, RZ, PT ;  /* 0x000000ff5400720c */ /* 0x000fe20003f25270 */
[----:B------:R-:W-:Y:S01]  /*7a90*/  BSSY B0, `(.L_x_140) ;  /* 0x0000009000007945 */ /* 0x000fe20003800000 */
[----:B------:R-:W-:Y:S11]  /*7aa0*/  ISETP.NE.AND P0, PT, R39, RZ, PT ;  /* 0x000000ff2700720c */ /* 0x000ff60003f05270 */
[----:B------:R-:W-:Y:S05]  /*7ab0*/  @P1 IMAD R2, R38, 0x1000, R81 ;  /* 0x0000100026021824 */ /* 0x000fea00078e0251 */
[----:B------:R-:W-:Y:S05]  /*7ac0*/  @P1 IADD3 R0, PT, PT, R2, UR44, RZ ;  /* 0x0000002c02001c10 */ /* 0x000fea000fffe0ff */
[----:B------:R-:W-:Y:S01]  /*7ad0*/  @P1 IMAD.IADD R0, R85, 0x1, R0 ;  /* 0x0000000155001824 */ /* 0x000fe200078e0200 */
[----:B------:R-:W-:Y:S06]  /*7ae0*/  @P0 BRA `(.L_x_141) ;  /* 0x00000000000c0947 */ /* 0x000fec0003800000 */
[----:B------:R-:W-:Y:S04]  /*7af0*/  SHF.L.U32 R4, R75, 0x1f, RZ ;  /* 0x0000001f4b047819 */ /* 0x000fe800000006ff */
[----:B------:R-:W2:Y:S02]  /*7b00*/  SYNCS.PHASECHK.TRANS64.TRYWAIT P0, [R87+URZ+0xd0], R4 ;  /* 0x0000d004570075a7 */ /* 0x000ea400080011ff */
[----:B--2---:R-:W-:Y:S05]  /*7b10*/  @!P0 BRA `(.L_x_142) ;  /* 0x0000002000c88947 */ /* 0x004fea0003800000 */
.L_x_141:
[----:B------:R-:W-:Y:S05]  /*7b20*/  BSYNC B0 ;  /* 0x0000000000007941 */ /* 0x000fea0003800000 */
.L_x_140:
[----:B------:R-:W-:Y:S02]  /*7b30*/  ISETP.NE.AND P0, PT, R84, RZ, PT ;  /* 0x000000ff5400720c */ /* 0x000fe40003f05270 */
[----:B------:R-:W-:Y:S11]  /*7b40*/  IADD3 R38, PT, PT, R38, 0x1, RZ ;  /* 0x0000000126267810 */ /* 0x000ff60007ffe0ff */
[----:B------:R3:W4:Y:S04]  /*7b50*/  @P0 LDS.128 R40, [R2+UR44+0x200] ;  /* 0x0002002c02280984 */ /* 0x0007280008000c00 */
[----:B------:R3:W1:Y:S02]  /*7b60*/  @P0 LDS.128 R48, [R0+0x200] ;  /* 0x0002000000300984 */ /* 0x0006640000000c00 */
.L_x_139:
[----:B------:R-:W-:Y:S05]  /*7b70*/  BSYNC B1 ;  /* 0x0000000000017941 */ /* 0x000fea0003800000 */
.L_x_138:
[----:B------:R-:W-:Y:S05]  /*7b80*/  VIADD R3, R34, 0x20 ;  /* 0x0000002022037836 */ /* 0x000fea0000000000 */
[----:B------:R-:W-:Y:S04]  /*7b90*/  SHF.R.U32.HI R3, RZ, 0x15, R3 ;  /* 0x00000015ff037819 */ /* 0x000fe80000011603 */
[----:B------:R-:W-:Y:S11]  /*7ba0*/  LOP3.LUT P0, RZ, R3, 0x3, R70, 0x48, !PT ;  /* 0x0000000303ff7812 */ /* 0x000ff60007804846 */
[----:B------:R-:W-:Y:S02]  /*7bb0*/  @!UPT UIADD3 URZ, UPT, UPT, URZ, URZ, URZ ;  /* 0x000000fffffff290 */ /* 0x000fe4000fffe0ff */
[----:B------:R-:W-:Y:S05]  /*7bc0*/  @!P0 BRA `(.L_x_143) ;  /* 0x0000000000408947 */ /* 0x000fea0003800000 */
[----:B------:R-:W5:Y:S01]  /*7bd0*/  LDCU.64 UR8, c[0x4][0x70] ;  /* 0x01000e00ff0877ac */ /* 0x000f620008000a00 */
[----:B------:R-:W-:Y:S01]  /*7be0*/  MOV R3, 0x0 ;  /* 0x0000000000037802 */ /* 0x000fe20000000f00 */
[----:B------:R-:W-:Y:S02]  /*7bf0*/  HFMA2 R12, -RZ, RZ, 0, 5.9604644775390625e-08 ;  /* 0x00000001ff0c7431 */ /* 0x000fe400000001ff */
[----:B------:R-:W-:Y:S02]  /*7c00*/  IMAD.MOV.U32 R8, RZ, RZ, 0x192 ;  /* 0x00000192ff087424 */ /* 0x000fe400078e00ff */
[----:B------:R-:W-:Y:S01]  /*7c10*/  IMAD.MOV.U32 R13, RZ, RZ, RZ ;  /* 0x000000ffff0d7224 */ /* 0x000fe200078e00ff */
[----:B------:R-:W4:Y:S01]  /*7c20*/  LDCU.64 UR6, c[0x4][0x78] ;  /* 0x01000f00ff0677ac */ /* 0x000f220008000a00 */
[----:B---3--:R-:W3:Y:S01]  /*7c30*/  LDC.64 R2, c[0x4][R3] ;  /* 0x0100000003027b82 */ /* 0x008ee20000000a00 */
[----:B------:R-:W1:Y:S01]  /*7c40*/  LDCU.64 UR4, c[0x4][0x10] ;  /* 0x01000200ff0477ac */ /* 0x000e620008000a00 */
[----:B-----5:R-:W-:Y:S01]  /*7c50*/  MOV R5, UR9 ;  /* 0x0000000900057c02 */ /* 0x020fe20008000f00 */
[----:B--2---:R-:W-:Y:S01]  /*7c60*/  IMAD.U32 R4, RZ, RZ, UR8 ;  /* 0x00000008ff047e24 */ /* 0x004fe2000f8e00ff */
[----:B----4-:R-:W-:Y:S01]  /*7c70*/  MOV R7, UR7 ;  /* 0x0000000700077c02 */ /* 0x010fe20008000f00 */
[----:B------:R-:W-:Y:S01]  /*7c80*/  IMAD.U32 R6, RZ, RZ, UR6 ;  /* 0x00000006ff067e24 */ /* 0x000fe2000f8e00ff */
[----:B-1----:R-:W-:Y:S01]  /*7c90*/  MOV R11, UR5 ;  /* 0x00000005000b7c02 */ /* 0x002fe20008000f00 */
[----:B------:R-:W-:Y:S02]  /*7ca0*/  IMAD.U32 R10, RZ, RZ, UR4 ;  /* 0x00000004ff0a7e24 */ /* 0x000fe4000f8e00ff */
[----:B------:R-:W-:Y:S07]  /*7cb0*/  LEPC R20, `(.L_x_143) ;  /* 0x000000001014794e */ /* 0x000fee0000000000 */
[----:B---3--:R-:W-:Y:S05]  /*7cc0*/  CALL.ABS.NOINC R2 ;  /* 0x0000000002007343 */ /* 0x008fea0003c00000 */
.L_x_143:
        /* <DEDUP_REMOVED lines=8> */
[----:B--2---:R-:W-:Y:S01]  /*7d50*/  MOV R87, UR37 ;  /* 0x0000002500577c02 */ /* 0x004fe20008000f00 */
[----:B-1----:R-:W-:Y:S01]  /*7d60*/  HADD2.F32 R37, -RZ, R48.H0_H0 ;  /* 0x20000030ff257230 */ /* 0x002fe20000004100 */
[----:B------:R-:W-:Y:S01]  /*7d70*/  @!P6 LEA R86, R86, UR44, 0x3 ;  /* 0x0000002c5656ec11 */ /* 0x000fe2000f8e18ff */
[----:B------:R-:W-:Y:S01]  /*7d80*/  BSSY.RECONVERGENT B0, `(.L_x_144) ;  /* 0x0000052000007945 */ /* 0x000fe20003800200 */
[----:B------:R-:W-:Y:S02]  /*7d90*/  LEA R92, R38, UR44, 0x3 ;  /* 0x0000002c265c7c11 */ /* 0x000fe4000f8e18ff */
[----:B------:R-:W-:Y:S01]  /*7da0*/  @!P6 IADD3 R86, PT, PT, R86, 0xf0, RZ ;  /* 0x000000f05656e810 */ /* 0x000fe20007ffe0ff */
[----:B------:R-:W3:Y:S03]  /*7db0*/  LDTM.x16 R4, tmem[UR4+0x20] ;  /* 0x00002004000479ee */ /* 0x000ee60008240000 */
[----:B------:R-:W-:Y:S02]  /*7dc0*/  @!P6 PRMT R86, R87, 0x654, R86 ;  /* 0x000006545756e816 */ /* 0x000fe40000000056 */
[----:B------:R-:W-:Y:S01]  /*7dd0*/  @!P6 SHF.L.U32 R87, R75, 0x1f, RZ ;  /* 0x0000001f4b57e819 */ /* 0x000fe200000006ff */
[C---:B---3--:R-:W-:Y:S01]  /*7de0*/  FMUL R0, R32.reuse, R4 ;  /* 0x0000000420007220 */ /* 0x048fe20000400000 */
        /* <DEDUP_REMOVED lines=75> */
.L_x_145:
[----:B------:R-:W-:Y:S05]  /*82a0*/  BSYNC.RECONVERGENT B0 ;  /* 0x0000000000007941 */ /* 0x000fea0003800200 */
.L_x_144:
        /* <DEDUP_REMOVED lines=19> */
.L_x_149:
[----:B------:R-:W-:Y:S05]  /*83e0*/  BSYNC B0 ;  /* 0x0000000000007941 */ /* 0x000fea0003800000 */
.L_x_148:
[----:B------:R-:W-:Y:S11]  /*83f0*/  ISETP.NE.AND P0, PT, R84, RZ, PT ;  /* 0x000000ff5400720c */ /* 0x000ff60003f05270 */
[----:B------:R-:W-:Y:S02]  /*8400*/  @!UPT UIADD3 URZ, UPT, UPT, URZ, URZ, URZ ;  /* 0x000000fffffff290 */ /* 0x000fe4000fffe0ff */
[----:B------:R3:W4:Y:S04]  /*8410*/  @P0 LDS.128 R40, [R38+UR44+0x200] ;  /* 0x0002002c26280984 */ /* 0x0007280008000c00 */
[----:B------:R3:W1:Y:S02]  /*8420*/  @P0 LDS.128 R48, [R85+0x200] ;  /* 0x0002000055300984 */ /* 0x0006640000000c00 */
.L_x_147:
[----:B------:R-:W-:Y:S05]  /*8430*/  BSYNC B1 ;  /* 0x0000000000017941 */ /* 0x000fea0003800000 */
.L_x_146:
        /* <DEDUP_REMOVED lines=11> */
[----:B------:R-:W1:Y:S01]  /*84f0*/  LDC.64 R2, c[0x4][R3] ;  /* 0x0100000003027b82 */ /* 0x000e620000000a00 */
[----:B------:R-:W3:Y:S01]  /*8500*/  LDCU.64 UR4, c[0x4][0x10] ;  /* 0x01000200ff0477ac */ /* 0x000ee20008000a00 */
[----:B--2---:R-:W-:Y:S01]  /*8510*/  MOV R5, UR9 ;  /* 0x0000000900057c02 */ /* 0x004fe20008000f00 */
[----:B------:R-:W-:Y:S01]  /*8520*/  IMAD.U32 R4, RZ, RZ, UR8 ;  /* 0x00000008ff047e24 */ /* 0x000fe2000f8e00ff */
[----:B-----5:R-:W-:Y:S01]  /*8530*/  MOV R7, UR7 ;  /* 0x0000000700077c02 */ /* 0x020fe20008000f00 */
[----:B------:R-:W-:Y:S01]  /*8540*/  IMAD.U32 R6, RZ, RZ, UR6 ;  /* 0x00000006ff067e24 */ /* 0x000fe2000f8e00ff */
[----:B---3--:R-:W-:Y:S01]  /*8550*/  MOV R11, UR5 ;  /* 0x00000005000b7c02 */ /* 0x008fe20008000f00 */
[----:B------:R-:W-:Y:S02]  /*8560*/  IMAD.U32 R10, RZ, RZ, UR4 ;  /* 0x00000004ff0a7e24 */ /* 0x000fe4000f8e00ff */
[----:B------:R-:W-:Y:S07]  /*8570*/  LEPC R20, `(.L_x_151) ;  /* 0x000000001014794e */ /* 0x000fee0000000000 */
[----:B-1--4-:R-:W-:Y:S05]  /*8580*/  CALL.ABS.NOINC R2 ;  /* 0x0000000002007343 */ /* 0x012fea0003c00000 */
.L_x_151:
[----:B------:R-:W-:Y:S01]  /*8590*/  ISETP.NE.AND P0, PT, R76, RZ, PT ;  /* 0x000000ff4c00720c */ /* 0x000fe20003f05270 */
[----:B------:R-:W-:Y:S05]  /*85a0*/  WARPSYNC.ALL ;  /* 0x0000000000007948 */ /* 0x000fea0003800000 */
[----:B------:R-:W-:Y:S01]  /*85b0*/  R2UR UR4, R34 ;  /* 0x00000000220472ca */ /* 0x000fe200000e0000 */
[--C-:B----4-:R-:W-:Y:S01]  /*85c0*/  HADD2.F32 R20, -RZ, R40.reuse.H0_H0 ;  /* 0x20000028ff147230 */ /* 0x110fe20000004100 */
[----:B------:R-:W-:Y:S01]  /*85d0*/  IADD3 R78, PT, PT, R78, 0x160, RZ ;  /* 0x000001604e4e7810 */ /* 0x000fe20007ffe0ff */
[----:B------:R-:W-:Y:S01]  /*85e0*/  HADD2.F32 R36, -RZ, R40.H1_H1 ;  /* 0x30000028ff247230 */ /* 0x000fe20000004100 */
[----:B------:R-:W-:Y:S01]  /*85f0*/  BSSY.RECONVERGENT B0, `(.L_x_152) ;  /* 0x0000053000007945 */ /* 0x000fe20003800200 */
[--C-:B------:R-:W-:Y:S01]  /*8600*/  HADD2.F32 R21, -RZ, R41.reuse.H0_H0 ;  /* 0x20000029ff157230 */ /* 0x100fe20000004100 */
[----:B------:R-:W-:Y:S01]  /*8610*/  LOP3.LUT R78, R78, 0xfefffff8, RZ, 0xc0, !PT ;  /* 0xfefffff84e4e7812 */ /* 0x000fe200078ec0ff */
[----:B---3--:R-:W-:Y:S02]  /*8620*/  HADD2.F32 R38, -RZ, R41.H1_H1 ;  /* 0x30000029ff267230 */ /* 0x008fe40000004100 */
[--C-:B------:R-:W-:Y:S02]  /*8630*/  HADD2.F32 R37, -RZ, R42.reuse.H0_H0 ;  /* 0x2000002aff257230 */ /* 0x100fe40000004100 */
[----:B------:R-:W-:Y:S02]  /*8640*/  HADD2.F32 R40, -RZ, R42.H1_H1 ;  /* 0x3000002aff287230 */ /* 0x000fe40000004100 */
[----:B------:R-:W2:Y:S01]  /*8650*/  LDTM.x16 R4, tmem[UR4+0x30] ;  /* 0x00003004000479ee */ /* 0x000ea20008240000 */
[----:B------:R-:W-:Y:S01]  /*8660*/  NOP ;  /* 0x0000000000007918 */ /* 0x000fe20000000000 */
[----:B--2---:R2:W-:Y:S01]  /*8670*/  SYNCS.ARRIVE.TRANS64.RED.A1T0 RZ, [R78+URZ], RZ ;  /* 0x000000ff4eff79a7 */ /* 0x0045e200081004ff */
[--C-:B------:R-:W-:Y:S02]  /*8680*/  HADD2.F32 R39, -RZ, R43.reuse.H0_H0 ;  /* 0x2000002bff277230 */ /* 0x100fe40000004100 */
[----:B------:R-:W-:Y:S02]  /*8690*/  HADD2.F32 R42, -RZ, R43.H1_H1 ;  /* 0x3000002bff2a7230 */ /* 0x000fe40000004100 */
[--C-:B-1----:R-:W-:Y:S02]  /*86a0*/  HADD2.F32 R41, -RZ, R48.reuse.H0_H0 ;  /* 0x20000030ff297230 */ /* 0x102fe40000004100 */
[----:B------:R-:W-:Y:S02]  /*86b0*/  HADD2.F32 R43, -RZ, R48.H1_H1 ;  /* 0x30000030ff2b7230 */ /* 0x000fe40000004100 */
[--C-:B------:R-:W-:Y:S02]  /*86c0*/  HADD2.F32 R44, -RZ, R49.reuse.H0_H0 ;  /* 0x20000031ff2c7230 */ /* 0x100fe40000004100 */
[----:B------:R-:W-:Y:S02]  /*86d0*/  HADD2.F32 R46, -RZ, R49.H1_H1 ;  /* 0x30000031ff2e7230 */ /* 0x000fe40000004100 */
[--C-:B------:R-:W-:Y:S02]  /*86e0*/  HADD2.F32 R45, -RZ, R50.reuse.H0_H0 ;  /* 0x20000032ff2d7230 */ /* 0x100fe40000004100 */
[----:B------:R-:W-:Y:S02]  /*86f0*/  HADD2.F32 R48, -RZ, R50.H1_H1 ;  /* 0x30000032ff307230 */ /* 0x000fe40000004100 */
[--C-:B------:R-:W-:Y:S02]  /*8700*/  HADD2.F32 R47, -RZ, R51.reuse.H0_H0 ;  /* 0x20000033ff2f7230 */ /* 0x100fe40000004100 */
[----:B------:R-:W-:Y:S02]  /*8710*/  HADD2.F32 R50, -RZ, R51.H1_H1 ;  /* 0x30000033ff327230 */ /* 0x000fe40000004100 */
[C---:B------:R-:W-:Y:S01]  /*8720*/  FMUL R4, R32.reuse, R4 ;  /* 0x0000000420047220 */ /* 0x040fe20000400000 */
[C---:B------:R-:W-:Y:S01]  /*8730*/  FMUL R5, R32.reuse, R5 ;  /* 0x0000000520057220 */ /* 0x040fe20000400000 */
[C---:B------:R-:W-:Y:S01]  /*8740*/  FMUL R6, R32.reuse, R6 ;  /* 0x0000000620067220 */ /* 0x040fe20000400000 */
[C---:B------:R-:W-:Y:S01]  /*8750*/  FMUL R7, R32.reuse, R7 ;  /* 0x0000000720077220 */ /* 0x040fe20000400000 */
[C---:B------:R-:W-:Y:S01]  /*8760*/  FFMA R4, R35.reuse, R20, R4 ;  /* 0x0000001423047223 */ /* 0x040fe20000000004 */
        /* <DEDUP_REMOVED lines=21> */
[----:B------:R-:W-:Y:S01]  /*88c0*/  FFMA R15, R35, R46, R15 ;  /* 0x0000002e230f7223 */ /* 0x000fe2000000000f */
        /* <DEDUP_REMOVED lines=20> */
[----:B-1----:R-:W1:Y:S02]  /*8a10*/  FENCE.VIEW.ASYNC.S ;  /* 0x00000000000073c6 */ /* 0x002e640000000000 */
[----:B-1----:R-:W-:Y:S06]  /*8a20*/  BAR.SYNC.DEFER_BLOCKING 0x1, 0x80 ;  /* 0x0042000000007b1d */ /* 0x002fec0000010000 */
        /* <DEDUP_REMOVED lines=14> */
[----:B-1----:R-:W-:Y:S04]  /*8b10*/  DEPBAR.LE SB0, 0x1 ;  /* 0x000080400000791a */ /* 0x002fe80000000000 */
.L_x_153:
[----:B------:R-:W-:Y:S05]  /*8b20*/  BSYNC.RECONVERGENT B0 ;  /* 0x0000000000007941 */ /* 0x000fea0003800200 */
.L_x_152:
[----:B------:R-:W-:Y:S01]  /*8b30*/  BAR.SYNC.DEFER_BLOCKING 0x1, 0x80 ;  /* 0x0042000000007b1d */ /* 0x000fe20000010000 */
[----:B------:R-:W-:Y:S01]  /*8b40*/  UISETP.NE.AND UP0, UPT, UR45, -0x4, UPT ;  /* 0xfffffffc2d00788c */ /* 0x000fe2000bf05270 */
[----:B------:R-:W-:Y:S08]  /*8b50*/  IADD3 R0, PT, PT, R30, 0x1, RZ ;  /* 0x000000011e007810 */ /* 0x000ff00007ffe0ff */
[----:B------:R-:W-:Y:S05]  /*8b60*/  BRA.U !UP0, `(.L_x_154) ;  /* 0x0000000108287547 */ /* 0x000fea000b800000 */
[----:B------:R-:W-:Y:S01]  /*8b70*/  ISETP.NE.AND P0, PT, R82, RZ, PT ;  /* 0x000000ff5200720c */ /* 0x000fe20003f05270 */
[----:B------:R-:W-:Y:S01]  /*8b80*/  IMAD.U32 R3, RZ, RZ, UR49 ;  /* 0x00000031ff037e24 */ /* 0x000fe2000f8e00ff */
[----:B------:R-:W-:Y:S01]  /*8b90*/  UIADD3 UR49, UPT, UPT, UR49, 0x1, URZ ;  /* 0x0000000131317890 */ /* 0x000fe2000fffe0ff */
[----:B------:R-:W-:Y:S03]  /*8ba0*/  IMAD.U32 R2, RZ, RZ, UR37 ;  /* 0x00000025ff027e24 */ /* 0x000fe6000f8e00ff */
[----:B------:R-:W-:Y:S04]  /*8bb0*/  UISETP.NE.AND UP0, UPT, UR49, 0x4, UPT ;  /* 0x000000043100788c */ /* 0x000fe8000bf05270 */
[----:B------:R-:W-:Y:S03]  /*8bc0*/  USEL UR49, UR49, URZ, UP0 ;  /* 0x000000ff31317287 */ /* 0x000fe60008000000 */
[----:B------:R-:W-:Y:S05]  /*8bd0*/  @!P0 LEA R3, R3, UR44, 0x3 ;  /* 0x0000002c03038c11 */ /* 0x000fea000f8e18ff */
[----:B------:R-:W-:Y:S05]  /*8be0*/  @!P0 VIADD R3, R3, 0xf0 ;  /* 0x000000f003038836 */ /* 0x000fea0000000000 */
[----:B------:R-:W-:Y:S04]  /*8bf0*/  @!P0 PRMT R2, R2, 0x654, R3 ;  /* 0x0000065402028816 */ /* 0x000fe80000000003 */
[----:B------:R1:W-:Y:S03]  /*8c00*/  @!P0 SYNCS.ARRIVE.TRANS64.RED.A1T0 RZ, [R2+URZ], RZ ;  /* 0x000000ff02ff89a7 */ /* 0x0003e600081004ff */
.L_x_154:
[----:B------:R-:W-:Y:S01]  /*8c10*/  ISETP.NE.AND P2, PT, R77, RZ, PT ;  /* 0x000000ff4d00720c */ /* 0x000fe20003f45270 */
[----:B------:R-:W-:Y:S01]  /*8c20*/  UIADD3 UR45, UPT, UPT, UR45, 0x4, URZ ;  /* 0x000000042d2d7890 */ /* 0x000fe2000fffe0ff */
[----:B------:R-:W-:Y:S01]  /*8c30*/  ISETP.NE.AND P0, PT, R80, 0x2, PT ;  /* 0x000000025000780c */ /* 0x000fe20003f05270 */
[----:B------:R-:W-:Y:S01]  /*8c40*/  IMAD.IADD R20, R29, 0x1, R62 ;  /* 0x000000011d147824 */ /* 0x000fe200078e023e */
[----:B------:R-:W-:Y:S01]  /*8c50*/  ISETP.NE.AND P1, PT, R0, 0x4, PT ;  /* 0x000000040000780c */ /* 0x000fe20003f25270 */
[----:B------:R-:W-:Y:S01]  /*8c60*/  IMAD.IADD R21, R31, 0x1, R64 ;  /* 0x000000011f157824 */ /* 0x000fe200078e0240 */
[----:B-1----:R-:W-:Y:S02]  /*8c70*/  SEL R2, RZ, 0x1, P0 ;  /* 0x00000001ff027807 */ /* 0x002fe40000000000 */
[----:B------:R-:W-:Y:S02]  /*8c80*/  SEL R3, RZ, 0x1, P1 ;  /* 0x00000001ff037807 */ /* 0x000fe40000800000 */
[----:B------:R-:W-:Y:S02]  /*8c90*/  LOP3.LUT R73, R73, R2, RZ, 0x3c, !PT ;  /* 0x0000000249497212 */ /* 0x000fe400078e3cff */
[----:B------:R-:W-:Y:S02]  /*8ca0*/  LOP3.LUT R74, R74, R3, RZ, 0x3c, !PT ;  /* 0x000000034a4a7212 */ /* 0x000fe400078e3cff */
[----:B------:R-:W-:Y:S02]  /*8cb0*/  @P2 R2UR UR36, R72 ;  /* 0x00000000482422ca */ /* 0x000fe400000e0000 */
[----:B------:R-:W-:Y:S02]  /*8cc0*/  SEL R80, R80, RZ, P0 ;  /* 0x000000ff50507207 */ /* 0x000fe40000000000 */
[----:B------:R-:W-:Y:S01]  /*8cd0*/  SEL R30, R0, RZ, P1 ;  /* 0x000000ff001e7207 */ /* 0x000fe20000800000 */
[----:B------:R-:W-:Y:S10]  /*8ce0*/  @P2 BRA `(.L_x_155) ;  /* 0xffffffcc00c02947 */ /* 0x000ff4000383ffff */
[----:B------:R-:W-:-:S09]  /*8cf0*/  UISETP.NE.AND UP0, UPT, UR48, URZ, UPT ;  /* 0x000000ff3000728c */ /* 0x000fd2000bf05270 */
[----:B------:R-:W-:Y:S05]  /*8d00*/  BRA.U !UP0, `(.L_x_156) ;  /* 0x0000000108487547 */ /* 0x000fea000b800000 */
[----:B------:R-:W1:Y:S02]  /*8d10*/  LDCU.64 UR4, c[0x0][0x890] ;  /* 0x00011200ff0477ac */ /* 0x000e640008000a00 */
[----:B-1----:R-:W-:-:S04]  /*8d20*/  UISETP.NE.U32.AND UP0, UPT, UR4, URZ, UPT ;  /* 0x000000ff0400728c */ /* 0x002fc8000bf05070 */
[----:B------:R-:W-:-:S09]  /*8d30*/  UISETP.NE.AND.EX UP0, UPT, UR5, URZ, UPT, UP0 ;  /* 0x000000ff0500728c */ /* 0x000fd2000bf05300 */
[----:B------:R-:W-:Y:S05]  /*8d40*/  BRA.U UP0, `(.L_x_157) ;  /* 0x00000001000c7547 */ /* 0x000fea000b800000 */
[----:B------:R-:W-:-:S13]  /*8d50*/  FSETP.NEU.AND P0, PT, R35, RZ, PT ;  /* 0x000000ff2300720b */ /* 0x000fda0003f0d000 */
[----:B------:R-:W-:Y:S05]  /*8d60*/  @!P0 EXIT ;  /* 0x000000000000894d */ /* 0x000fea0003800000 */
[----:B------:R-:W-:Y:S05]  /*8d70*/  BRA `(.L_x_156) ;  /* 0x00000000002c7947 */ /* 0x000fea0003800000 */
.L_x_157:
[----:B------:R-:W-:Y:S01]  /*8d80*/  ISETP.NE.AND P0, PT, R79, RZ, PT ;  /* 0x000000ff4f00720c */ /* 0x000fe20003f05270 */
[----:B------:R-:W-:-:S12]  /*8d90*/  BSSY.RECONVERGENT B0, `(.L_x_156) ;  /* 0x0000009000007945 */ /* 0x000fd80003800200 */
[----:B------:R-:W-:Y:S05]  /*8da0*/  @P0 BRA `(.L_x_158) ;  /* 0x0000000000140947 */ /* 0x000fea0003800000 */
[----:B------:R-:W1:Y:S02]  /*8db0*/  LDCU.64 UR4, c[0x0][0x888] ;  /* 0x00011100ff0477ac */ /* 0x000e640008000a00 */
[----:B-1----:R-:W-:-:S04]  /*8dc0*/  ISETP.NE.U32.AND P0, PT, RZ, UR4, PT ;  /* 0x00000004ff007c0c */ /* 0x002fc8000bf05070 */
[----:B------:R-:W-:-:S13]  /*8dd0*/  ISETP.NE.AND.EX P0, PT, RZ, UR5, PT, P0 ;  /* 0x00000005ff007c0c */ /* 0x000fda000bf05300 */
[----:B------:R-:W-:Y:S05]  /*8de0*/  @!P0 EXIT ;  /* 0x000000000000894d */ /* 0x000fea0003800000 */
[----:B------:R-:W-:Y:S05]  /*8df0*/  BRA `(.L_x_159) ;  /* 0x0000000000087947 */ /* 0x000fea0003800000 */
.L_x_158:
[----:B------:R-:W-:-:S13]  /*8e00*/  FSETP.NEU.AND P0, PT, R35, RZ, PT ;  /* 0x000000ff2300720b */ /* 0x000fda0003f0d000 */
[----:B------:R-:W-:Y:S05]  /*8e10*/  @!P0 EXIT ;  /* 0x000000000000894d */ /* 0x000fea0003800000 */
.L_x_159:
[----:B------:R-:W-:Y:S05]  /*8e20*/  BSYNC.RECONVERGENT B0 ;  /* 0x0000000000007941 */ /* 0x000fea0003800200 */
.L_x_156:
[----:B------:R-:W-:Y:S01]  /*8e30*/  ULEA UR4, UR49, UR44, 0x3 ;  /* 0x0000002c31047291 */ /* 0x000fe2000f8e18ff */
[----:B------:R-:W-:-:S04]  /*8e40*/  DEPBAR.LE SB0, 0x0 ;  /* 0x000080000000791a */ /* 0x000fc80000000000 */
[----:B------:R-:W-:-:S04]  /*8e50*/  UIADD3 UR4, UPT, UPT, UR4, 0xf0, URZ ;  /* 0x000000f004047890 */ /* 0x000fc8000fffe0ff */
[----:B------:R-:W-:-:S09]  /*8e60*/  UPRMT UR4, UR37, 0x654, UR4 ;  /* 0x0000065425047896 */ /* 0x000fd20008000004 */
[----:B------:R-:W-:Y:S01]  /*8e70*/  SYNCS.ARRIVE.TRANS64.RED.A1T0 RZ, [UR4], RZ ;  /* 0x000000ffffff79a7 */ /* 0x000fe20008100404 */
[----:B------:R-:W-:Y:S05]  /*8e80*/  EXIT ;  /* 0x000000000000794d */ /* 0x000fea0003800000 */
.L_x_25:
[----:B--2---:R2:W4:Y:S02]  /*8e90*/  SYNCS.PHASECHK.TRANS64.TRYWAIT P0, [R3+URZ+0x190], R2 ;  /* 0x00019002030075a7 */ /* 0x00452400080011ff */
[----:B----4-:R-:W-:Y:S05]  /*8ea0*/  @!P0 NANOSLEEP.SYNCS 0x989680 ;  /* 0x009896800000895d */ /* 0x010fea0003900000 */
[----:B------:R-:W4:Y:S02]  /*8eb0*/  @!P0 SYNCS.PHASECHK.TRANS64 P0, [R3+URZ+0x190], R2 ;  /* 0x00019002030085a7 */ /* 0x000f2400080010ff */
[----:B----4-:R-:W-:Y:S05]  /*8ec0*/  @!P0 BRA `(.L_x_25) ;  /* 0xfffffffc00f08947 */ /* 0x010fea000383ffff */
[----:B------:R-:W-:Y:S05]  /*8ed0*/  BRA `(.L_x_160) ;  /* 0xffffff88008c7947 */ /* 0x000fea000383ffff */
.L_x_28:
[----:B-1----:R-:W-:-:S07]  /*8ee0*/  MOV R2, UR33 ;  /* 0x0000002100027c02 */ /* 0x002fce0008000f00 */
.L_x_161:
[----:B-1----:R1:W2:Y:S02]  /*8ef0*/  SYNCS.PHASECHK.TRANS64.TRYWAIT P0, [R2+URZ+0x68], R5 ;  /* 0x00006805020075a7 */ /* 0x0022a400080011ff */
[----:B--2---:R-:W-:Y:S05]  /*8f00*/  @!P0 NANOSLEEP.SYNCS 0x989680 ;  /* 0x009896800000895d */ /* 0x004fea0003900000 */
[----:B------:R-:W2:Y:S02]  /*8f10*/  @!P0 SYNCS.PHASECHK.TRANS64 P0, [R2+URZ+0x68], R5 ;  /* 0x00006805020085a7 */ /* 0x000ea400080010ff */
[----:B--2---:R-:W-:Y:S05]  /*8f20*/  @!P0 BRA `(.L_x_161) ;  /* 0xfffffffc00f08947 */ /* 0x004fea000383ffff */
[----:B------:R-:W-:Y:S05]  /*8f30*/  BRA `(.L_x_27) ;  /* 0xffffff8800f07947 */ /* 0x000fea000383ffff */
.L_x_35:
[----:B-1----:R-:W-:-:S07]  /*8f40*/  MOV R2, UR17 ;  /* 0x0000001100027c02 */ /* 0x002fce0008000f00 */
.L_x_162:
[----:B-1----:R1:W2:Y:S02]  /*8f50*/  SYNCS.PHASECHK.TRANS64.TRYWAIT P0, [R2+URZ+0x68], R5 ;  /* 0x00006805020075a7 */ /* 0x0022a400080011ff */
[----:B--2---:R-:W-:Y:S05]  /*8f60*/  @!P0 NANOSLEEP.SYNCS 0x989680 ;  /* 0x009896800000895d */ /* 0x004fea0003900000 */
[----:B------:R-:W2:Y:S02]  /*8f70*/  @!P0 SYNCS.PHASECHK.TRANS64 P0, [R2+URZ+0x68], R5 ;  /* 0x00006805020085a7 */ /* 0x000ea400080010ff */
[----:B--2---:R-:W-:Y:S05]  /*8f80*/  @!P0 BRA `(.L_x_162) ;  /* 0xfffffffc00f08947 */ /* 0x004fea000383ffff */
[----:B------:R-:W-:Y:S05]  /*8f90*/  BRA `(.L_x_34) ;  /* 0xffffff8c00ac7947 */ /* 0x000fea000383ffff */
.L_x_40:
[----:B-1----:R1:W2:Y:S02]  /*8fa0*/  SYNCS.PHASECHK.TRANS64.TRYWAIT P0, [R2+URZ+0x120], R3 ;  /* 0x00012003020075a7 */ /* 0x0022a400080011ff */
[----:B--2---:R-:W-:Y:S05]  /*8fb0*/  @!P0 NANOSLEEP.SYNCS 0x989680 ;  /* 0x009896800000895d */ /* 0x004fea0003900000 */
[----:B------:R-:W2:Y:S02]  /*8fc0*/  @!P0 SYNCS.PHASECHK.TRANS64 P0, [R2+URZ+0x120], R3 ;  /* 0x00012003020085a7 */ /* 0x000ea400080010ff */
[----:B--2---:R-:W-:Y:S05]  /*8fd0*/  @!P0 BRA `(.L_x_40) ;  /* 0xfffffffc00f08947 */ /* 0x004fea000383ffff */
[----:B------:R-:W-:Y:S05]  /*8fe0*/  BRA `(.L_x_163) ;  /* 0xffffff90004c7947 */ /* 0x000fea000383ffff */
.L_x_44:
[----:B---3--:R-:W-:-:S07]  /*8ff0*/  MOV R0, UR4 ;  /* 0x0000000400007c02 */ /* 0x008fce0008000f00 */
.L_x_164:
[----:B-1----:R1:W2:Y:S02]  /*9000*/  SYNCS.PHASECHK.TRANS64.TRYWAIT P0, [R0+URZ], R3 ;  /* 0x00000003000075a7 */ /* 0x0022a400080011ff */
[----:B--2---:R-:W-:Y:S05]  /*9010*/  @!P0 NANOSLEEP.SYNCS 0x989680 ;  /* 0x009896800000895d */ /* 0x004fea0003900000 */
[----:B------:R-:W2:Y:S02]  /*9020*/  @!P0 SYNCS.PHASECHK.TRANS64 P0, [R0+URZ], R3 ;  /* 0x00000003000085a7 */ /* 0x000ea400080010ff */
[----:B--2---:R-:W-:Y:S05]  /*9030*/  @!P0 BRA `(.L_x_164) ;  /* 0xfffffffc00f08947 */ /* 0x004fea000383ffff */
[----:B------:R-:W-:Y:S05]  /*9040*/  BRA `(.L_x_165) ;  /* 0xffffff9400bc7947 */ /* 0x000fea000383ffff */
.L_x_45:
[----:B---3--:R-:W-:-:S07]  /*9050*/  MOV R0, UR4 ;  /* 0x0000000400007c02 */ /* 0x008fce0008000f00 */
.L_x_166:
[----:B-1----:R1:W2:Y:S02]  /*9060*/  SYNCS.PHASECHK.TRANS64.TRYWAIT P0, [R0+URZ], R3 ;  /* 0x00000003000075a7 */ /* 0x0022a400080011ff */
[----:B--2---:R-:W-:Y:S05]  /*9070*/  @!P0 NANOSLEEP.SYNCS 0x989680 ;  /* 0x009896800000895d */ /* 0x004fea0003900000 */
[----:B------:R-:W2:Y:S02]  /*9080*/  @!P0 SYNCS.PHASECHK.TRANS64 P0, [R0+URZ], R3 ;  /* 0x00000003000085a7 */ /* 0x000ea400080010ff */
[----:B--2---:R-:W-:Y:S05]  /*9090*/  @!P0 BRA `(.L_x_166) ;  /* 0xfffffffc00f08947 */ /* 0x004fea000383ffff */
[----:B------:R-:W-:Y:S05]  /*90a0*/  BRA `(.L_x_167) ;  /* 0xffffff9400c87947 */ /* 0x000fea000383ffff */
.L_x_46:
[----:B---3--:R-:W-:-:S07]  /*90b0*/  MOV R0, UR4 ;  /* 0x0000000400007c02 */ /* 0x008fce0008000f00 */
.L_x_168:
[----:B-1----:R1:W2:Y:S02]  /*90c0*/  SYNCS.PHASECHK.TRANS64.TRYWAIT P0, [R0+URZ], R3 ;  /* 0x00000003000075a7 */ /* 0x0022a400080011ff */
[----:B--2---:R-:W-:Y:S05]  /*90d0*/  @!P0 NANOSLEEP.SYNCS 0x989680 ;  /* 0x009896800000895d */ /* 0x004fea0003900000 */
[----:B------:R-:W2:Y:S02]  /*90e0*/  @!P0 SYNCS.PHASECHK.TRANS64 P0, [R0+URZ], R3 ;  /* 0x00000003000085a7 */ /* 0x000ea400080010ff */
[----:B--2---:R-:W-:Y:S05]  /*90f0*/  @!P0 BRA `(.L_x_168) ;  /* 0xfffffffc00f08947 */ /* 0x004fea000383ffff */
[----:B------:R-:W-:Y:S05]  /*9100*/  BRA `(.L_x_169) ;  /* 0xffffff9400d47947 */ /* 0x000fea000383ffff */
.L_x_47:
[----:B---3--:R-:W-:-:S07]  /*9110*/  MOV R0, UR4 ;  /* 0x0000000400007c02 */ /* 0x008fce0008000f00 */
.L_x_170:
[----:B-1----:R1:W2:Y:S02]  /*9120*/  SYNCS.PHASECHK.TRANS64.TRYWAIT P0, [R0+URZ], R3 ;  /* 0x00000003000075a7 */ /* 0x0022a400080011ff */
[----:B--2---:R-:W-:Y:S05]  /*9130*/  @!P0 NANOSLEEP.SYNCS 0x989680 ;  /* 0x009896800000895d */ /* 0x004fea0003900000 */
[----:B------:R-:W2:Y:S02]  /*9140*/  @!P0 SYNCS.PHASECHK.TRANS64 P0, [R0+URZ], R3 ;  /* 0x00000003000085a7 */ /* 0x000ea400080010ff */
[----:B--2---:R-:W-:Y:S05]  /*9150*/  @!P0 BRA `(.L_x_170) ;  /* 0xfffffffc00f08947 */ /* 0x004fea000383ffff */
[----:B------:R-:W-:Y:S05]  /*9160*/  BRA `(.L_x_171) ;  /* 0xffffff9400e07947 */ /* 0x000fea000383ffff */
.L_x_48:
[----:B---3--:R-:W-:-:S07]  /*9170*/  MOV R0, UR4 ;  /* 0x0000000400007c02 */ /* 0x008fce0008000f00 */
.L_x_172:
[----:B-1----:R1:W2:Y:S02]  /*9180*/  SYNCS.PHASECHK.TRANS64.TRYWAIT P0, [R0+URZ], R3 ;  /* 0x00000003000075a7 */ /* 0x0022a400080011ff */
[----:B--2---:R-:W-:Y:S05]  /*9190*/  @!P0 NANOSLEEP.SYNCS 0x989680 ;  /* 0x009896800000895d */ /* 0x004fea0003900000 */
[----:B------:R-:W2:Y:S02]  /*91a0*/  @!P0 SYNCS.PHASECHK.TRANS64 P0, [R0+URZ], R3 ;  /* 0x00000003000085a7 */ /* 0x000ea400080010ff */
[----:B--2---:R-:W-:Y:S05]  /*91b0*/  @!P0 BRA `(.L_x_172) ;  /* 0xfffffffc00f08947 */ /* 0x004fea000383ffff */
[----:B------:R-:W-:Y:S05]  /*91c0*/  BRA `(.L_x_173) ;  /* 0xffffff9400ec7947 */ /* 0x000fea000383ffff */
.L_x_49:
[----:B---3--:R-:W-:-:S07]  /*91d0*/  MOV R0, UR4 ;  /* 0x0000000400007c02 */ /* 0x008fce0008000f00 */
.L_x_174:
[----:B-1----:R1:W2:Y:S02]  /*91e0*/  SYNCS.PHASECHK.TRANS64.TRYWAIT P0, [R0+URZ], R3 ;  /* 0x00000003000075a7 */ /* 0x0022a400080011ff */
[----:B--2---:R-:W-:Y:S05]  /*91f0*/  @!P0 NANOSLEEP.SYNCS 0x989680 ;  /* 0x009896800000895d */ /* 0x004fea0003900000 */
[----:B------:R-:W2:Y:S02]  /*9200*/  @!P0 SYNCS.PHASECHK.TRANS64 P0, [R0+URZ], R3 ;  /* 0x00000003000085a7 */ /* 0x000ea400080010ff */
[----:B--2---:R-:W-:Y:S05]  /*9210*/  @!P0 BRA `(.L_x_174) ;  /* 0xfffffffc00f08947 */ /* 0x004fea000383ffff */
[----:B------:R-:W-:Y:S05]  /*9220*/  BRA `(.L_x_175) ;  /* 0xffffff9400f87947 */ /* 0x000fea000383ffff */
.L_x_50:
[----:B---3--:R-:W-:-:S07]  /*9230*/  MOV R0, UR4 ;  /* 0x0000000400007c02 */ /* 0x008fce0008000f00 */
.L_x_176:
[----:B-1----:R1:W2:Y:S02]  /*9240*/  SYNCS.PHASECHK.TRANS64.TRYWAIT P0, [R0+URZ], R3 ;  /* 0x00000003000075a7 */ /* 0x0022a400080011ff */
[----:B--2---:R-:W-:Y:S05]  /*9250*/  @!P0 NANOSLEEP.SYNCS 0x989680 ;  /* 0x009896800000895d */ /* 0x004fea0003900000 */
[----:B------:R-:W2:Y:S02]  /*9260*/  @!P0 SYNCS.PHASECHK.TRANS64 P0, [R0+URZ], R3 ;  /* 0x00000003000085a7 */ /* 0x000ea400080010ff */
[----:B--2---:R-:W-:Y:S05]  /*9270*/  @!P0 BRA `(.L_x_176) ;  /* 0xfffffffc00f08947 */ /* 0x004fea000383ffff */
[----:B------:R-:W-:Y:S05]  /*9280*/  BRA `(.L_x_177) ;  /* 0xffffff9800047947 */ /* 0x000fea000383ffff */
.L_x_51:
[----:B---3--:R-:W-:-:S07]  /*9290*/  MOV R0, UR4 ;  /* 0x0000000400007c02 */ /* 0x008fce0008000f00 */
.L_x_178:
[----:B-1----:R1:W2:Y:S02]  /*92a0*/  SYNCS.PHASECHK.TRANS64.TRYWAIT P0, [R0+URZ], R3 ;  /* 0x00000003000075a7 */ /* 0x0022a400080011ff */
[----:B--2---:R-:W-:Y:S05]  /*92b0*/  @!P0 NANOSLEEP.SYNCS 0x989680 ;  /* 0x009896800000895d */ /* 0x004fea0003900000 */
[----:B------:R-:W2:Y:S02]  /*92c0*/  @!P0 SYNCS.PHASECHK.TRANS64 P0, [R0+URZ], R3 ;  /* 0x00000003000085a7 */ /* 0x000ea400080010ff */
[----:B--2---:R-:W-:Y:S05]  /*92d0*/  @!P0 BRA `(.L_x_178) ;  /* 0xfffffffc00f08947 */ /* 0x004fea000383ffff */
[----:B------:R-:W-:Y:S05]  /*92e0*/  BRA `(.L_x_179) ;  /* 0xffffff9800107947 */ /* 0x000fea000383ffff */
.L_x_52:
[----:B---3--:R-:W-:-:S07]  /*92f0*/  MOV R0, UR4 ;  /* 0x0000000400007c02 */ /* 0x008fce0008000f00 */
.L_x_180:
[----:B-1----:R1:W2:Y:S02]  /*9300*/  SYNCS.PHASECHK.TRANS64.TRYWAIT P0, [R0+URZ], R3 ;  /* 0x00000003000075a7 */ /* 0x0022a400080011ff */
[----:B--2---:R-:W-:Y:S05]  /*9310*/  @!P0 NANOSLEEP.SYNCS 0x989680 ;  /* 0x009896800000895d */ /* 0x004fea0003900000 */
[----:B------:R-:W2:Y:S02]  /*9320*/  @!P0 SYNCS.PHASECHK.TRANS64 P0, [R0+URZ], R3 ;  /* 0x00000003000085a7 */ /* 0x000ea400080010ff */
[----:B--2---:R-:W-:Y:S05]  /*9330*/  @!P0 BRA `(.L_x_180) ;  /* 0xfffffffc00f08947 */ /* 0x004fea000383ffff */
[----:B------:R-:W-:Y:S05]  /*9340*/  BRA `(.L_x_181) ;  /* 0xffffff98001c7947 */ /* 0x000fea000383ffff */
.L_x_53:
[----:B---3--:R-:W-:-:S07]  /*9350*/  MOV R0, UR4 ;  /* 0x0000000400007c02 */ /* 0x008fce0008000f00 */
.L_x_182:
[----:B-1----:R1:W2:Y:S02]  /*9360*/  SYNCS.PHASECHK.TRANS64.TRYWAIT P0, [R0+URZ], R3 ;  /* 0x00000003000075a7 */ /* 0x0022a400080011ff */
[----:B--2---:R-:W-:Y:S05]  /*9370*/  @!P0 NANOSLEEP.SYNCS 0x989680 ;  /* 0x009896800000895d */ /* 0x004fea0003900000 */
[----:B------:R-:W2:Y:S02]  /*9380*/  @!P0 SYNCS.PHASECHK.TRANS64 P0, [R0+URZ], R3 ;  /* 0x00000003000085a7 */ /* 0x000ea400080010ff */
[----:B--2---:R-:W-:Y:S05]  /*9390*/  @!P0 BRA `(.L_x_182) ;  /* 0xfffffffc00f08947 */ /* 0x004fea000383ffff */
[----:B------:R-:W-:Y:S05]  /*93a0*/  BRA `(.L_x_183) ;  /* 0xffffff9800287947 */ /* 0x000fea000383ffff */
.L_x_54:
[----:B---3--:R-:W-:-:S07]  /*93b0*/  MOV R0, UR4 ;  /* 0x0000000400007c02 */ /* 0x008fce0008000f00 */
.L_x_184:
[----:B-1----:R1:W2:Y:S02]  /*93c0*/  SYNCS.PHASECHK.TRANS64.TRYWAIT P0, [R0+URZ], R3 ;  /* 0x00000003000075a7 */ /* 0x0022a400080011ff */
[----:B--2---:R-:W-:Y:S05]  /*93d0*/  @!P0 NANOSLEEP.SYNCS 0x989680 ;  /* 0x009896800000895d */ /* 0x004fea0003900000 */
[----:B------:R-:W2:Y:S02]  /*93e0*/  @!P0 SYNCS.PHASECHK.TRANS64 P0, [R0+URZ], R3 ;  /* 0x00000003000085a7 */ /* 0x000ea400080010ff */
[----:B--2---:R-:W-:Y:S05]  /*93f0*/  @!P0 BRA `(.L_x_184) ;  /* 0xfffffffc00f08947 */ /* 0x004fea000383ffff */
[----:B------:R-:W-:Y:S05]  /*9400*/  BRA `(.L_x_185) ;  /* 0xffffff9800347947 */ /* 0x000fea000383ffff */
.L_x_55:
[----:B---3--:R-:W-:-:S07]  /*9410*/  MOV R0, UR4 ;  /* 0x0000000400007c02 */ /* 0x008fce0008000f00 */
.L_x_186:
[----:B-1----:R1:W2:Y:S02]  /*9420*/  SYNCS.PHASECHK.TRANS64.TRYWAIT P0, [R0+URZ], R3 ;  /* 0x00000003000075a7 */ /* 0x0022a400080011ff */
[----:B--2---:R-:W-:Y:S05]  /*9430*/  @!P0 NANOSLEEP.SYNCS 0x989680 ;  /* 0x009896800000895d */ /* 0x004fea0003900000 */
[----:B------:R-:W2:Y:S02]  /*9440*/  @!P0 SYNCS.PHASECHK.TRANS64 P0, [R0+URZ], R3 ;  /* 0x00000003000085a7 */ /* 0x000ea400080010ff */
[----:B--2---:R-:W-:Y:S05]  /*9450*/  @!P0 BRA `(.L_x_186) ;  /* 0xfffffffc00f08947 */ /* 0x004fea000383ffff */
[----:B------:R-:W-:Y:S05]  /*9460*/  BRA `(.L_x_187) ;  /* 0xffffff9800407947 */ /* 0x000fea000383ffff */
.L_x_58:
[----:B-1----:R1:W2:Y:S02]  /*9470*/  SYNCS.PHASECHK.TRANS64.TRYWAIT P0, [R0+URZ+0x180], R5 ;  /* 0x00018005000075a7 */ /* 0x0022a400080011ff */
[----:B--2---:R-:W-:Y:S05]  /*9480*/  @!P0 NANOSLEEP.SYNCS 0x989680 ;  /* 0x009896800000895d */ /* 0x004fea0003900000 */
[----:B------:R-:W2:Y:S02]  /*9490*/  @!P0 SYNCS.PHASECHK.TRANS64 P0, [R0+URZ+0x180], R5 ;  /* 0x00018005000085a7 */ /* 0x000ea400080010ff */
[----:B--2---:R-:W-:Y:S05]  /*94a0*/  @!P0 BRA `(.L_x_58) ;  /* 0xfffffffc00f08947 */ /* 0x004fea000383ffff */
[----:B------:R-:W-:Y:S05]  /*94b0*/  BRA `(.L_x_188) ;  /* 0xffffff9800a07947 */ /* 0x000fea000383ffff */
.L_x_59:
[----:B------:R-:W-:-:S07]  /*94c0*/  MOV R0, UR5 ;  /* 0x0000000500007c02 */ /* 0x000fce0008000f00 */
.L_x_189:
[----:B-1----:R1:W2:Y:S02]  /*94d0*/  SYNCS.PHASECHK.TRANS64.TRYWAIT P0, [R0+URZ+0x130], R7 ;  /* 0x00013007000075a7 */ /* 0x0022a400080011ff */
[----:B--2---:R-:W-:Y:S05]  /*94e0*/  @!P0 NANOSLEEP.SYNCS 0x989680 ;  /* 0x009896800000895d */ /* 0x004fea0003900000 */
[----:B------:R-:W2:Y:S02]  /*94f0*/  @!P0 SYNCS.PHASECHK.TRANS64 P0, [R0+URZ+0x130], R7 ;  /* 0x00013007000085a7 */ /* 0x000ea400080010ff */
[----:B--2---:R-:W-:Y:S05]  /*9500*/  @!P0 BRA `(.L_x_189) ;  /* 0xfffffffc00f08947 */ /* 0x004fea000383ffff */
[----:B------:R-:W-:Y:S05]  /*9510*/  BRA `(.L_x_190) ;  /* 0xffffff9800b07947 */ /* 0x000fea000383ffff */
.L_x_60:
[----:B-1----:R1:W2:Y:S02]  /*9520*/  SYNCS.PHASECHK.TRANS64.TRYWAIT P1, [R0+URZ+0x120], R5 ;  /* 0x00012005000075a7 */ /* 0x0022a400080211ff */
[----:B--2---:R-:W-:Y:S05]  /*9530*/  @!P1 NANOSLEEP.SYNCS 0x989680 ;  /* 0x009896800000995d */ /* 0x004fea0003900000 */
[----:B------:R-:W2:Y:S02]  /*9540*/  @!P1 SYNCS.PHASECHK.TRANS64 P1, [R0+URZ+0x120], R5 ;  /* 0x00012005000095a7 */ /* 0x000ea400080210ff */
[----:B--2---:R-:W-:Y:S05]  /*9550*/  @!P1 BRA `(.L_x_60) ;  /* 0xfffffffc00f09947 */ /* 0x004fea000383ffff */
[----:B------:R-:W-:Y:S05]  /*9560*/  BRA `(.L_x_191) ;  /* 0xffffff9800e07947 */ /* 0x000fea000383ffff */
.L_x_63:
[----:B------:R-:W-:-:S07]  /*9570*/  MOV R0, UR5 ;  /* 0x0000000500007c02 */ /* 0x000fce0008000f00 */
.L_x_192:
[----:B-1----:R1:W2:Y:S02]  /*9580*/  SYNCS.PHASECHK.TRANS64.TRYWAIT P0, [R0+URZ+0x130], R3 ;  /* 0x00013003000075a7 */ /* 0x0022a400080011ff */
[----:B--2---:R-:W-:Y:S05]  /*9590*/  @!P0 NANOSLEEP.SYNCS 0x989680 ;  /* 0x009896800000895d */ /* 0x004fea0003900000 */
[----:B------:R-:W2:Y:S02]  /*95a0*/  @!P0 SYNCS.PHASECHK.TRANS64 P0, [R0+URZ+0x130], R3 ;  /* 0x00013003000085a7 */ /* 0x000ea400080010ff */
[----:B--2---:R-:W-:Y:S05]  /*95b0*/  @!P0 BRA `(.L_x_192) ;  /* 0xfffffffc00f08947 */ /* 0x004fea000383ffff */
[----:B------:R-:W-:Y:S05]  /*95c0*/  BRA `(.L_x_62) ;  /* 0xffffff9c00347947 */ /* 0x000fea000383ffff */
.L_x_72:
[----:B-1----:R-:W-:-:S04]  /*95d0*/  MOV R4, UR6 ;  /* 0x0000000600047c02 */ /* 0x002fc80008000f00 */
[----:B------:R1:W2:Y:S03]  /*95e0*/  SYNCS.PHASECHK.TRANS64.TRYWAIT P0, [R4+URZ+0x8], R5 ;  /* 0x00000805040075a7 */ /* 0x0002a600080011ff */
[----:B--2---:R-:W-:Y:S05]  /*95f0*/  @!P0 NANOSLEEP.SYNCS 0x989680 ;  /* 0x009896800000895d */ /* 0x004fea0003900000 */
[----:B------:R-:W2:Y:S02]  /*9600*/  @!P0 SYNCS.PHASECHK.TRANS64 P0, [R4+URZ+0x8], R5 ;  /* 0x00000805040085a7 */ /* 0x000ea400080010ff */
[----:B--2---:R-:W-:Y:S05]  /*9610*/  @!P0 BRA `(.L_x_72) ;  /* 0xfffffffc00ec8947 */ /* 0x004fea000383ffff */
[----:B------:R-:W-:Y:S05]  /*9620*/  BRA `(.L_x_71) ;  /* 0xffffff9c00e87947 */ /* 0x000fea000383ffff */
.L_x_74:
[----:B------:R-:W-:Y:S01]  /*9630*/  BSSY B0, `(.L_x_193) ;  /* 0x0000006000007945 */ /* 0x000fe20003800000 */
[----:B------:R-:W-:-:S07]  /*9640*/  MOV R15, 0xffffffff ;  /* 0xffffffff000f7802 */ /* 0x000fce0000000f00 */
[----:B-1---5:R-:W-:Y:S05]  /*9650*/  WARPSYNC.COLLECTIVE R15, `(.L_x_194) ;  /* 0x000000000f0c7348 */ /* 0x022fea0003c00000 */
[----:B------:R-:W-:Y:S02]  /*9660*/  ELECT P6, UR79, PT ;  /* 0x00000000004f782f */ /* 0x000fe400038c0000 */
[----:B------:R-:W-:Y:S01]  /*9670*/  MOV R14, UR79 ;  /* 0x0000004f000e7c02 */ /* 0x000fe20008000f00 */
[----:B-1---5:R-:W-:Y:S10]  /*9680*/  ENDCOLLECTIVE ;  /* 0x000000000000791b */ /* 0x022ff40003800000 */
.L_x_194:
[----:B------:R-:W-:Y:S05]  /*9690*/  BSYNC B0 ;  /* 0x0000000000007941 */ /* 0x000fea0003800000 */
.L_x_193:
[----:B------:R-:W-:Y:S05]  /*96a0*/  BRA `(.L_x_195) ;  /* 0xffffffa000187947 */ /* 0x000fea000383ffff */
.L_x_76:
[----:B-1----:R-:W-:-:S04]  /*96b0*/  MOV R2, UR6 ;  /* 0x0000000600027c02 */ /* 0x002fc80008000f00 */
[----:B------:R1:W2:Y:S03]  /*96c0*/  SYNCS.PHASECHK.TRANS64.TRYWAIT P0, [R2+URZ+0x8], R3 ;  /* 0x00000803020075a7 */ /* 0x0002a600080011ff */
[----:B--2---:R-:W-:Y:S05]  /*96d0*/  @!P0 NANOSLEEP.SYNCS 0x989680 ;  /* 0x009896800000895d */ /* 0x004fea0003900000 */
[----:B------:R-:W2:Y:S02]  /*96e0*/  @!P0 SYNCS.PHASECHK.TRANS64 P0, [R2+URZ+0x8], R3 ;  /* 0x00000803020085a7 */ /* 0x000ea400080010ff */
[----:B--2---:R-:W-:Y:S05]  /*96f0*/  @!P0 BRA `(.L_x_76) ;  /* 0xfffffffc00ec8947 */ /* 0x004fea000383ffff */
[----:B------:R-:W-:Y:S05]  /*9700*/  BRA `(.L_x_75) ;  /* 0xffffffa0001c7947 */ /* 0x000fea000383ffff */
.L_x_77:
[----:B-1----:R1:W2:Y:S02]  /*9710*/  SYNCS.PHASECHK.TRANS64.TRYWAIT P0, [R0+URZ+0x120], R5 ;  /* 0x00012005000075a7 */ /* 0x0022a400080011ff */
[----:B--2---:R-:W-:Y:S05]  /*9720*/  @!P0 NANOSLEEP.SYNCS 0x989680 ;  /* 0x009896800000895d */ /* 0x004fea0003900000 */
[----:B------:R-:W2:Y:S02]  /*9730*/  @!P0 SYNCS.PHASECHK.TRANS64 P0, [R0+URZ+0x120], R5 ;  /* 0x00012005000085a7 */ /* 0x000ea400080010ff */
[----:B--2---:R-:W-:Y:S05]  /*9740*/  @!P0 BRA `(.L_x_77) ;  /* 0xfffffffc00f08947 */ /* 0x004fea000383ffff */
[----:B------:R-:W-:Y:S05]  /*9750*/  BRA `(.L_x_196) ;  /* 0xffffffa400087947 */ /* 0x000fea000383ffff */
.L_x_79:
[----:B------:R-:W-:-:S07]  /*9760*/  MOV R0, UR9 ;  /* 0x0000000900007c02 */ /* 0x000fce0008000f00 */
.L_x_197:
[----:B-1----:R1:W2:Y:S02]  /*9770*/  SYNCS.PHASECHK.TRANS64.TRYWAIT P0, [R0+URZ+0x160], R5 ;  /* 0x00016005000075a7 */ /* 0x0022a400080011ff */
[----:B--2---:R-:W-:Y:S05]  /*9780*/  @!P0 NANOSLEEP.SYNCS 0x989680 ;  /* 0x009896800000895d */ /* 0x004fea0003900000 */
[----:B------:R-:W2:Y:S02]  /*9790*/  @!P0 SYNCS.PHASECHK.TRANS64 P0, [R0+URZ+0x160], R5 ;  /* 0x00016005000085a7 */ /* 0x000ea400080010ff */
[----:B--2---:R-:W-:Y:S05]  /*97a0*/  @!P0 BRA `(.L_x_197) ;  /* 0xfffffffc00f08947 */ /* 0x004fea000383ffff */
[----:B------:R-:W-:Y:S05]  /*97b0*/  BRA `(.L_x_198) ;  /* 0xffffffa400547947 */ /* 0x000fea000383ffff */
.L_x_82:
[----:B------:R-:W-:Y:S07]  /*97c0*/  MOV R0, UR8 ;  /* 0x0000000800007c02 */ /* 0x000fee0008000f00 */
.L_x_199:
[----:B-1----:R1:W2:Y:S02]  /*97d0*/  SYNCS.PHASECHK.TRANS64.TRYWAIT P0, [R0+URZ], R5 ;  /* 0x00000005000075a7 */ /* 0x0022a400080011ff */
[----:B--2---:R-:W-:Y:S05]  /*97e0*/  @!P0 NANOSLEEP.SYNCS 0x989680 ;  /* 0x009896800000895d */ /* 0x004fea0003900000 */
[----:B------:R-:W2:Y:S02]  /*97f0*/  @!P0 SYNCS.PHASECHK.TRANS64 P0, [R0+URZ], R5 ;  /* 0x00000005000085a7 */ /* 0x000ea400080010ff */
[----:B--2---:R-:W-:Y:S05]  /*9800*/  @!P0 BRA `(.L_x_199) ;  /* 0xfffffffc00f08947 */ /* 0x004fea000383ffff */
[----:B------:R-:W-:Y:S05]  /*9810*/  BRA `(.L_x_81) ;  /* 0xffffffa400687947 */ /* 0x000fea000383ffff */
.L_x_86:
[----:B-1----:R-:W-:-:S07]  /*9820*/  MOV R0, UR8 ;  /* 0x0000000800007c02 */ /* 0x002fce0008000f00 */
.L_x_200:
[----:B-1----:R1:W2:Y:S02]  /*9830*/  SYNCS.PHASECHK.TRANS64.TRYWAIT P0, [R0+URZ], R3 ;  /* 0x00000003000075a7 */ /* 0x0022a400080011ff */
[----:B--2---:R-:W-:Y:S05]  /*9840*/  @!P0 NANOSLEEP.SYNCS 0x989680 ;  /* 0x009896800000895d */ /* 0x004fea0003900000 */
[----:B------:R-:W2:Y:S02]  /*9850*/  @!P0 SYNCS.PHASECHK.TRANS64 P0, [R0+URZ], R3 ;  /* 0x00000003000085a7 */ /* 0x000ea400080010ff */
[----:B--2---:R-:W-:Y:S05]  /*9860*/  @!P0 BRA `(.L_x_200) ;  /* 0xfffffffc00f08947 */ /* 0x004fea000383ffff */
[----:B------:R-:W-:Y:S05]  /*9870*/  BRA `(.L_x_201) ;  /* 0xffffffa8005c7947 */ /* 0x000fea000383ffff */
.L_x_87:
[----:B------:R-:W-:-:S07]  /*9880*/  MOV R0, UR8 ;  /* 0x0000000800007c02 */ /* 0x000fce0008000f00 */
.L_x_202:
[----:B-1----:R1:W2:Y:S02]  /*9890*/  SYNCS.PHASECHK.TRANS64.TRYWAIT P0, [R0+URZ], R3 ;  /* 0x00000003000075a7 */ /* 0x0022a400080011ff */
[----:B--2---:R-:W-:Y:S05]  /*98a0*/  @!P0 NANOSLEEP.SYNCS 0x989680 ;  /* 0x009896800000895d */ /* 0x004fea0003900000 */
[----:B------:R-:W2:Y:S02]  /*98b0*/  @!P0 SYNCS.PHASECHK.TRANS64 P0, [R0+URZ], R3 ;  /* 0x00000003000085a7 */ /* 0x000ea400080010ff */
[----:B--2---:R-:W-:Y:S05]  /*98c0*/  @!P0 BRA `(.L_x_202) ;  /* 0xfffffffc00f08947 */ /* 0x004fea000383ffff */
[----:B------:R-:W-:Y:S05]  /*98d0*/  BRA `(.L_x_203) ;  /* 0xffffffa800687947 */ /* 0x000fea000383ffff */
.L_x_88:
[----:B------:R-:W-:-:S07]  /*98e0*/  MOV R0, UR8 ;  /* 0x0000000800007c02 */ /* 0x000fce0008000f00 */
.L_x_204:
[----:B-1----:R1:W2:Y:S02]  /*98f0*/  SYNCS.PHASECHK.TRANS64.TRYWAIT P0, [R0+URZ], R3 ;  /* 0x00000003000075a7 */ /* 0x0022a400080011ff */
[----:B--2---:R-:W-:Y:S05]  /*9900*/  @!P0 NANOSLEEP.SYNCS 0x989680 ;  /* 0x009896800000895d */ /* 0x004fea0003900000 */
[----:B------:R-:W2:Y:S02]  /*9910*/  @!P0 SYNCS.PHASECHK.TRANS64 P0, [R0+URZ], R3 ;  /* 0x00000003000085a7 */ /* 0x000ea400080010ff */
[----:B--2---:R-:W-:Y:S05]  /*9920*/  @!P0 BRA `(.L_x_204) ;  /* 0xfffffffc00f08947 */ /* 0x004fea000383ffff */
[----:B------:R-:W-:Y:S05]  /*9930*/  BRA `(.L_x_205) ;  /* 0xffffffa800747947 */ /* 0x000fea000383ffff */
.L_x_91:
[----:B------:R-:W-:-:S07]  /*9940*/  MOV R0, UR7 ;  /* 0x0000000700007c02 */ /* 0x000fce0008000f00 */
.L_x_206:
[----:B-1----:R1:W2:Y:S02]  /*9950*/  SYNCS.PHASECHK.TRANS64.TRYWAIT P1, [R0+URZ+0x1a0], R3 ;  /* 0x0001a003000075a7 */ /* 0x0022a400080211ff */
[----:B--2---:R-:W-:Y:S05]  /*9960*/  @!P1 NANOSLEEP.SYNCS 0x989680 ;  /* 0x009896800000995d */ /* 0x004fea0003900000 */
[----:B------:R-:W2:Y:S02]  /*9970*/  @!P1 SYNCS.PHASECHK.TRANS64 P1, [R0+URZ+0x1a0], R3 ;  /* 0x0001a003000095a7 */ /* 0x000ea400080210ff */
[----:B--2---:R-:W-:Y:S05]  /*9980*/  @!P1 BRA `(.L_x_206) ;  /* 0xfffffffc00f09947 */ /* 0x004fea000383ffff */
[----:B------:R-:W-:Y:S05]  /*9990*/  BRA `(.L_x_207) ;  /* 0xffffffa800c07947 */ /* 0x000fea000383ffff */
.L_x_96:
[----:B--2---:R2:W4:Y:S02]  /*99a0*/  SYNCS.PHASECHK.TRANS64.TRYWAIT P0, [R0+URZ+0x120], R3 ;  /* 0x00012003000075a7 */ /* 0x00452400080011ff */
[----:B----4-:R-:W-:Y:S05]  /*99b0*/  @!P0 NANOSLEEP.SYNCS 0x989680 ;  /* 0x009896800000895d */ /* 0x010fea0003900000 */
[----:B------:R-:W4:Y:S02]  /*99c0*/  @!P0 SYNCS.PHASECHK.TRANS64 P0, [R0+URZ+0x120], R3 ;  /* 0x00012003000085a7 */ /* 0x000f2400080010ff */
[----:B----4-:R-:W-:Y:S05]  /*99d0*/  @!P0 BRA `(.L_x_96) ;  /* 0xfffffffc00f08947 */ /* 0x010fea000383ffff */
[----:B------:R-:W-:Y:S05]  /*99e0*/  BRA `(.L_x_208) ;  /* 0xffffffac00d47947 */ /* 0x000fea000383ffff */
.L_x_99:
[----:B------:R-:W-:Y:S07]  /*99f0*/  MOV R0, UR7 ;  /* 0x0000000700007c02 */ /* 0x000fee0008000f00 */
.L_x_209:
[----:B--2---:R2:W4:Y:S02]  /*9a00*/  SYNCS.PHASECHK.TRANS64.TRYWAIT P0, [R0+URZ+0x118], R3 ;  /* 0x00011803000075a7 */ /* 0x00452400080011ff */
[----:B----4-:R-:W-:Y:S05]  /*9a10*/  @!P0 NANOSLEEP.SYNCS 0x989680 ;  /* 0x009896800000895d */ /* 0x010fea0003900000 */
[----:B------:R-:W4:Y:S02]  /*9a20*/  @!P0 SYNCS.PHASECHK.TRANS64 P0, [R0+URZ+0x118], R3 ;  /* 0x00011803000085a7 */ /* 0x000f2400080010ff */
[----:B----4-:R-:W-:Y:S05]  /*9a30*/  @!P0 BRA `(.L_x_209) ;  /* 0xfffffffc00f08947 */ /* 0x010fea000383ffff */
[----:B------:R-:W-:Y:S05]  /*9a40*/  BRA `(.L_x_98) ;  /* 0xffffffb000b47947 */ /* 0x000fea000383ffff */
.L_x_102:
[----:B------:R-:W-:Y:S07]  /*9a50*/  MOV R3, UR7 ;  /* 0x0000000700037c02 */ /* 0x000fee0008000f00 */
.L_x_210:
[----:B-1----:R1:W2:Y:S02]  /*9a60*/  SYNCS.PHASECHK.TRANS64.TRYWAIT P0, [R3+URZ+0xf0], R12 ;  /* 0x0000f00c030075a7 */ /* 0x0022a400080011ff */
[----:B--2---:R-:W-:Y:S05]  /*9a70*/  @!P0 NANOSLEEP.SYNCS 0x989680 ;  /* 0x009896800000895d */ /* 0x004fea0003900000 */
[----:B------:R-:W2:Y:S02]  /*9a80*/  @!P0 SYNCS.PHASECHK.TRANS64 P0, [R3+URZ+0xf0], R12 ;  /* 0x0000f00c030085a7 */ /* 0x000ea400080010ff */
[----:B--2---:R-:W-:Y:S05]  /*9a90*/  @!P0 BRA `(.L_x_210) ;  /* 0xfffffffc00f08947 */ /* 0x004fea000383ffff */
[----:B------:R-:W-:Y:S05]  /*9aa0*/  BRA `(.L_x_211) ;  /* 0xffffffb4002c7947 */ /* 0x000fea000383ffff */
.L_x_103:
[----:B-1----:R-:W-:Y:S07]  /*9ab0*/  MOV R3, UR7 ;  /* 0x0000000700037c02 */ /* 0x002fee0008000f00 */
.L_x_212:
[----:B-1----:R1:W2:Y:S02]  /*9ac0*/  SYNCS.PHASECHK.TRANS64.TRYWAIT P0, [R3+URZ+0xf8], R12 ;  /* 0x0000f80c030075a7 */ /* 0x0022a400080011ff */
[----:B--2---:R-:W-:Y:S05]  /*9ad0*/  @!P0 NANOSLEEP.SYNCS 0x989680 ;  /* 0x009896800000895d */ /* 0x004fea0003900000 */
[----:B------:R-:W2:Y:S02]  /*9ae0*/  @!P0 SYNCS.PHASECHK.TRANS64 P0, [R3+URZ+0xf8], R12 ;  /* 0x0000f80c030085a7 */ /* 0x000ea400080010ff */
[----:B--2---:R-:W-:Y:S05]  /*9af0*/  @!P0 BRA `(.L_x_212) ;  /* 0xfffffffc00f08947 */ /* 0x004fea000383ffff */
[----:B------:R-:W-:Y:S05]  /*9b00*/  BRA `(.L_x_213) ;  /* 0xffffffb400887947 */ /* 0x000fea000383ffff */
.L_x_104:
[----:B-1----:R-:W-:Y:S07]  /*9b10*/  MOV R3, UR7 ;  /* 0x0000000700037c02 */ /* 0x002fee0008000f00 */
.L_x_214:
[----:B-1----:R1:W2:Y:S02]  /*9b20*/  SYNCS.PHASECHK.TRANS64.TRYWAIT P0, [R3+URZ+0x100], R12 ;  /* 0x0001000c030075a7 */ /* 0x0022a400080011ff */
[----:B--2---:R-:W-:Y:S05]  /*9b30*/  @!P0 NANOSLEEP.SYNCS 0x989680 ;  /* 0x009896800000895d */ /* 0x004fea0003900000 */
[----:B------:R-:W2:Y:S02]  /*9b40*/  @!P0 SYNCS.PHASECHK.TRANS64 P0, [R3+URZ+0x100], R12 ;  /* 0x0001000c030085a7 */ /* 0x000ea400080010ff */
[----:B--2---:R-:W-:Y:S05]  /*9b50*/  @!P0 BRA `(.L_x_214) ;  /* 0xfffffffc00f08947 */ /* 0x004fea000383ffff */
[----:B------:R-:W-:Y:S05]  /*9b60*/  BRA `(.L_x_215) ;  /* 0xffffffb400e47947 */ /* 0x000fea000383ffff */
.L_x_105:
[----:B------:R-:W-:Y:S07]  /*9b70*/  MOV R3, UR7 ;  /* 0x0000000700037c02 */ /* 0x000fee0008000f00 */
.L_x_216:
[----:B-1----:R1:W2:Y:S02]  /*9b80*/  SYNCS.PHASECHK.TRANS64.TRYWAIT P0, [R3+URZ+0x108], R12 ;  /* 0x0001080c030075a7 */ /* 0x0022a400080011ff */
[----:B--2---:R-:W-:Y:S05]  /*9b90*/  @!P0 NANOSLEEP.SYNCS 0x989680 ;  /* 0x009896800000895d */ /* 0x004fea0003900000 */
[----:B------:R-:W2:Y:S02]  /*9ba0*/  @!P0 SYNCS.PHASECHK.TRANS64 P0, [R3+URZ+0x108], R12 ;  /* 0x0001080c030085a7 */ /* 0x000ea400080010ff */
[----:B--2---:R-:W-:Y:S05]  /*9bb0*/  @!P0 BRA `(.L_x_216) ;  /* 0xfffffffc00f08947 */ /* 0x004fea000383ffff */
[----:B------:R-:W-:Y:S05]  /*9bc0*/  BRA `(.L_x_217) ;  /* 0xffffffb800847947 */ /* 0x000fea000383ffff */
.L_x_107:
[----:B------:R-:W-:-:S07]  /*9bd0*/  MOV R0, UR7 ;  /* 0x0000000700007c02 */ /* 0x000fce0008000f00 */
.L_x_218:
[----:B-1----:R1:W4:Y:S02]  /*9be0*/  SYNCS.PHASECHK.TRANS64.TRYWAIT P0, [R0+URZ+0xf0], R3 ;  /* 0x0000f003000075a7 */ /* 0x00232400080011ff */
[----:B----4-:R-:W-:Y:S05]  /*9bf0*/  @!P0 NANOSLEEP.SYNCS 0x989680 ;  /* 0x009896800000895d */ /* 0x010fea0003900000 */
[----:B------:R-:W4:Y:S02]  /*9c00*/  @!P0 SYNCS.PHASECHK.TRANS64 P0, [R0+URZ+0xf0], R3 ;  /* 0x0000f003000085a7 */ /* 0x000f2400080010ff */
[----:B----4-:R-:W-:Y:S05]  /*9c10*/  @!P0 BRA `(.L_x_218) ;  /* 0xfffffffc00f08947 */ /* 0x010fea000383ffff */
[----:B------:R-:W-:Y:S05]  /*9c20*/  BRA `(.L_x_219) ;  /* 0xffffffbc000c7947 */ /* 0x000fea000383ffff */
.L_x_108:
[----:B-1----:R-:W-:-:S07]  /*9c30*/  MOV R0, UR7 ;  /* 0x0000000700007c02 */ /* 0x002fce0008000f00 */
.L_x_220:
[----:B-1----:R1:W4:Y:S02]  /*9c40*/  SYNCS.PHASECHK.TRANS64.TRYWAIT P0, [R0+URZ+0xf8], R3 ;  /* 0x0000f803000075a7 */ /* 0x00232400080011ff */
[----:B----4-:R-:W-:Y:S05]  /*9c50*/  @!P0 NANOSLEEP.SYNCS 0x989680 ;  /* 0x009896800000895d */ /* 0x010fea0003900000 */
[----:B------:R-:W4:Y:S02]  /*9c60*/  @!P0 SYNCS.PHASECHK.TRANS64 P0, [R0+URZ+0xf8], R3 ;  /* 0x0000f803000085a7 */ /* 0x000f2400080010ff */
[----:B----4-:R-:W-:Y:S05]  /*9c70*/  @!P0 BRA `(.L_x_220) ;  /* 0xfffffffc00f08947 */ /* 0x010fea000383ffff */
[----:B------:R-:W-:Y:S05]  /*9c80*/  BRA `(.L_x_221) ;  /* 0xffffffb800fc7947 */ /* 0x000fea000383ffff */
.L_x_109:
[----:B-1----:R-:W-:-:S07]  /*9c90*/  MOV R0, UR7 ;  /* 0x0000000700007c02 */ /* 0x002fce0008000f00 */
.L_x_222:
[----:B-1----:R1:W4:Y:S02]  /*9ca0*/  SYNCS.PHASECHK.TRANS64.TRYWAIT P0, [R0+URZ+0x100], R3 ;  /* 0x00010003000075a7 */ /* 0x00232400080011ff */
[----:B----4-:R-:W-:Y:S05]  /*9cb0*/  @!P0 NANOSLEEP.SYNCS 0x989680 ;  /* 0x009896800000895d */ /* 0x010fea0003900000 */
[----:B------:R-:W4:Y:S02]  /*9cc0*/  @!P0 SYNCS.PHASECHK.TRANS64 P0, [R0+URZ+0x100], R3 ;  /* 0x00010003000085a7 */ /* 0x000f2400080010ff */
[----:B----4-:R-:W-:Y:S05]  /*9cd0*/  @!P0 BRA `(.L_x_222) ;  /* 0xfffffffc00f08947 */ /* 0x010fea000383ffff */
[----:B------:R-:W-:Y:S05]  /*9ce0*/  BRA `(.L_x_223) ;  /* 0xffffffb800ec7947 */ /* 0x000fea000383ffff */
.L_x_111:
[----:B--2---:R2:W3:Y:S02]  /*9cf0*/  SYNCS.PHASECHK.TRANS64.TRYWAIT P0, [R0+URZ+0x120], R3 ;  /* 0x00012003000075a7 */ /* 0x0044e400080011ff */
[----:B---3--:R-:W-:Y:S05]  /*9d00*/  @!P0 NANOSLEEP.SYNCS 0x989680 ;  /* 0x009896800000895d */ /* 0x008fea0003900000 */
[----:B------:R-:W3:Y:S02]  /*9d10*/  @!P0 SYNCS.PHASECHK.TRANS64 P0, [R0+URZ+0x120], R3 ;  /* 0x00012003000085a7 */ /* 0x000ee400080010ff */
[----:B---3--:R-:W-:Y:S05]  /*9d20*/  @!P0 BRA `(.L_x_111) ;  /* 0xfffffffc00f08947 */ /* 0x008fea000383ffff */
[----:B------:R-:W-:Y:S05]  /*9d30*/  BRA `(.L_x_224) ;  /* 0xffffffbc00c07947 */ /* 0x000fea000383ffff */
.L_x_123:
[----:B-1----:R-:W-:Y:S04]  /*9d40*/  MOV R0, UR44 ;  /* 0x0000002c00007c02 */ /* 0x002fe80008000f00 */
[----:B------:R1:W2:Y:S03]  /*9d50*/  SYNCS.PHASECHK.TRANS64.TRYWAIT P1, [R0+URZ+0xd0], R5 ;  /* 0x0000d005000075a7 */ /* 0x0002a600080211ff */
[----:B--2---:R-:W-:Y:S05]  /*9d60*/  @!P1 NANOSLEEP.SYNCS 0x989680 ;  /* 0x009896800000995d */ /* 0x004fea0003900000 */
[----:B------:R-:W2:Y:S02]  /*9d70*/  @!P1 SYNCS.PHASECHK.TRANS64 P1, [R0+URZ+0xd0], R5 ;  /* 0x0000d005000095a7 */ /* 0x000ea400080210ff */
[----:B--2---:R-:W-:Y:S05]  /*9d80*/  @!P1 BRA `(.L_x_123) ;  /* 0xfffffffc00ec9947 */ /* 0x004fea000383ffff */
[----:B------:R-:W-:Y:S05]  /*9d90*/  BRA `(.L_x_122) ;  /* 0xffffffc800dc7947 */ /* 0x000fea000383ffff */
.L_x_125:
[----:B-1----:R1:W4:Y:S02]  /*9da0*/  SYNCS.PHASECHK.TRANS64.TRYWAIT P0, [R78+URZ+0x140], R3 ;  /* 0x000140034e0075a7 */ /* 0x00232400080011ff */
[----:B----4-:R-:W-:Y:S05]  /*9db0*/  @!P0 NANOSLEEP.SYNCS 0x989680 ;  /* 0x009896800000895d */ /* 0x010fea0003900000 */
[----:B------:R-:W4:Y:S02]  /*9dc0*/  @!P0 SYNCS.PHASECHK.TRANS64 P0, [R78+URZ+0x140], R3 ;  /* 0x000140034e0085a7 */ /* 0x000f2400080010ff */
[----:B----4-:R-:W-:Y:S05]  /*9dd0*/  @!P0 BRA `(.L_x_125) ;  /* 0xfffffffc00f08947 */ /* 0x010fea000383ffff */
[----:B------:R-:W-:Y:S05]  /*9de0*/  BRA `(.L_x_124) ;  /* 0xffffffc800fc7947 */ /* 0x000fea000383ffff */
.L_x_134:
[----:B--2---:R2:W3:Y:S02]  /*9df0*/  SYNCS.PHASECHK.TRANS64.TRYWAIT P0, [R3+URZ+0xd0], R0 ;  /* 0x0000d000030075a7 */ /* 0x0044e400080011ff */
[----:B---3--:R-:W-:Y:S05]  /*9e00*/  @!P0 NANOSLEEP.SYNCS 0x989680 ;  /* 0x009896800000895d */ /* 0x008fea0003900000 */
[----:B------:R-:W3:Y:S02]  /*9e10*/  @!P0 SYNCS.PHASECHK.TRANS64 P0, [R3+URZ+0xd0], R0 ;  /* 0x0000d000030085a7 */ /* 0x000ee400080010ff */
[----:B---3--:R-:W-:Y:S05]  /*9e20*/  @!P0 BRA `(.L_x_134) ;  /* 0xfffffffc00f08947 */ /* 0x008fea000383ffff */
[----:B------:R-:W-:Y:S05]  /*9e30*/  BRA `(.L_x_133) ;  /* 0xffffffd400087947 */ /* 0x000fea000383ffff */
.L_x_142:
[----:B--2---:R2:W3:Y:S02]  /*9e40*/  SYNCS.PHASECHK.TRANS64.TRYWAIT P0, [R87+URZ+0xd0], R4 ;  /* 0x0000d004570075a7 */ /* 0x0044e400080011ff */
[----:B---3--:R-:W-:Y:S05]  /*9e50*/  @!P0 NANOSLEEP.SYNCS 0x989680 ;  /* 0x009896800000895d */ /* 0x008fea0003900000 */
[----:B------:R-:W3:Y:S02]  /*9e60*/  @!P0 SYNCS.PHASECHK.TRANS64 P0, [R87+URZ+0xd0], R4 ;  /* 0x0000d004570085a7 */ /* 0x000ee400080010ff */
[----:B---3--:R-:W-:Y:S05]  /*9e70*/  @!P0 BRA `(.L_x_142) ;  /* 0xfffffffc00f08947 */ /* 0x008fea000383ffff */
[----:B------:R-:W-:Y:S05]  /*9e80*/  BRA `(.L_x_141) ;  /* 0xffffffdc00247947 */ /* 0x000fea000383ffff */
.L_x_150:
[----:B--2---:R2:W3:Y:S02]  /*9e90*/  SYNCS.PHASECHK.TRANS64.TRYWAIT P0, [R92+URZ+0xd0], R3 ;  /* 0x0000d0035c0075a7 */ /* 0x0044e400080011ff */
[----:B---3--:R-:W-:Y:S05]  /*9ea0*/  @!P0 NANOSLEEP.SYNCS 0x989680 ;  /* 0x009896800000895d */ /* 0x008fea0003900000 */
[----:B------:R-:W3:Y:S02]  /*9eb0*/  @!P0 SYNCS.PHASECHK.TRANS64 P0, [R92+URZ+0xd0], R3 ;  /* 0x0000d0035c0085a7 */ /* 0x000ee400080010ff */
[----:B---3--:R-:W-:Y:S05]  /*9ec0*/  @!P0 BRA `(.L_x_150) ;  /* 0xfffffffc00f08947 */ /* 0x008fea000383ffff */
[----:B------:R-:W-:Y:S05]  /*9ed0*/  BRA `(.L_x_149) ;  /* 0xffffffe400407947 */ /* 0x000fea000383ffff */
        .weak           $__internal_0_$__cuda_sm10x_tcgen05_guardrail_trap_col_being_dealloced_not_returned_by_alloc
        .type           $__internal_0_$__cuda_sm10x_tcgen05_guardrail_trap_col_being_dealloced_not_returned_by_alloc,@function
        .size           $__internal_0_$__cuda_sm10x_tcgen05_guardrail_trap_col_being_dealloced_not_returned_by_alloc,($__internal_1_$__cuda_sm10x_tcgen05_guardrail_trap_phase_invalid_during_alloc - $__internal_0_$__cuda_sm10x_tcgen05_guardrail_trap_col_being_dealloced_not_returned_by_alloc)
$__internal_0_$__cuda_sm10x_tcgen05_guardrail_trap_col_being_dealloced_not_returned_by_alloc:
[----:B------:R-:W-:Y:S05]  /*9ee0*/  BPT.TRAP 0x1 ;  /* 0x000000040000795c */ /* 0x000fea0000300000 */
[----:B------:R-:W-:-:S04]  /*9ef0*/  HFMA2 R3, -RZ, RZ, 0, 0 ;  /* 0x00000000ff037431 */ /* 0x000fc800000001ff */
[----:B------:R-:W-:Y:S05]  /*9f00*/  RET.REL.NODEC R2 `(_ZN7cutlass13device_kernelINS_4gemm6kernel13GemmUniversalIN4cute5tupleIJiiiiEEENS1_10collective13CollectiveMmaINS1_35MainloopSm100TmaUmmaWarpSpecializedILi13ELi2ELi4ENS5_IJNS4_1CILi2EEENSA_ILi1EEESC_EEEEENS5_IJNSA_ILi128EEESF_NSA_ILi64EEEEEENS_6half_tENS5_IJlSC_lEEESI_SJ_NS4_8TiledMMAINS4_8MMA_AtomIJNS4_26SM100_MMA_F16BF16_2x1SM_SSISI_SI_fLi128ELi128ELNS4_4UMMA5MajorE0ELSO_0ELNSN_7ScaleInE0ELSP_0EEEEEENS4_6LayoutINS5_IJSC_SC_SC_EEENS5_IJNSA_ILi0EEESU_SU_EEEEENS5_IJNS4_10UnderscoreESX_SX_EEEEENS4_18SM100_TMA_2SM_LOADENS4_14ComposedLayoutINS4_7SwizzleILi3ELi4ELi3EEENS4_18smem_ptr_flag_bitsILi16EEENSS_INS5_IJNSA_ILi8EEESG_EEENS5_IJSG_SC_EEEEEEEvNS4_8identityES10_S1A_vS1B_EENS_8epilogue10collective18CollectiveEpilogueINS1D_23Sm100TmaWarpSpecializedILi4ELi2ELi16ELb1ELb0EEEJNS5_IJSG_SF_SG_EEENS5_IJNSS_ISG_SC_EENSS_INS5_IJNSA_ILi16EEESB_EEENS5_IJSC_SG_EEEEEEEESI_SJ_SI_SJ_NS1D_6fusion15FusionCallbacksIS1H_NS1P_13LinCombEltActINS1D_6thread4ReLuESI_fSI_fLNS_15FloatRoundStyleE2EEES1I_S1O_JEEENS4_5SM1004TMEM4LOAD26SM100_TMEM_LOAD_32dp32b16xENS4_13SM90_TMA_LOADENS11_INS12_ILi1ELi4ELi3EEES15_NSS_INS5_IJS16_S1K_EEENS5_IJS1K_SC_EEEEEEENS4_39AutoVectorizingCopyWithAssumedAlignmentILi128EEENS4_14SM90_TMA_STOREES26_S28_S28_EEEvvEEEEvNT_6ParamsE) ;  /* 0xffffff60023c7950 */ /* 0x000fea0003c3ffff */
        .weak           $__internal_1_$__cuda_sm10x_tcgen05_guardrail_trap_phase_invalid_during_alloc
        .type           $__internal_1_$__cuda_sm10x_tcgen05_guardrail_trap_phase_invalid_during_alloc,@function
        .size           $__internal_1_$__cuda_sm10x_tcgen05_guardrail_trap_phase_invalid_during_alloc,($__internal_2_$__cuda_sm10x_tcgen05_guardrail_trap_unallocated_columns_being_dealloced - $__internal_1_$__cuda_sm10x_tcgen05_guardrail_trap_phase_invalid_during_alloc)
$__internal_1_$__cuda_sm10x_tcgen05_guardrail_trap_phase_invalid_during_alloc:
[----:B------:R-:W-:Y:S05]  /*9f10*/  BPT.TRAP 0x1 ;  /* 0x000000040000795c */ /* 0x000fea0000300000 */
[----:B------:R-:W-:-:S04]  /*9f20*/  MOV R3, 0x0 ;  /* 0x0000000000037802 */ /* 0x000fc80000000f00 */
[----:B------:R-:W-:Y:S05]  /*9f30*/  RET.REL.NODEC R2 `(_ZN7cutlass13device_kernelINS_4gemm6kernel13GemmUniversalIN4cute5tupleIJiiiiEEENS1_10collective13CollectiveMmaINS1_35MainloopSm100TmaUmmaWarpSpecializedILi13ELi2ELi4ENS5_IJNS4_1CILi2EEENSA_ILi1EEESC_EEEEENS5_IJNSA_ILi128EEESF_NSA_ILi64EEEEEENS_6half_tENS5_IJlSC_lEEESI_SJ_NS4_8TiledMMAINS4_8MMA_AtomIJNS4_26SM100_MMA_F16BF16_2x1SM_SSISI_SI_fLi128ELi128ELNS4_4UMMA5MajorE0ELSO_0ELNSN_7ScaleInE0ELSP_0EEEEEENS4_6LayoutINS5_IJSC_SC_SC_EEENS5_IJNSA_ILi0EEESU_SU_EEEEENS5_IJNS4_10UnderscoreESX_SX_EEEEENS4_18SM100_TMA_2SM_LOADENS4_14ComposedLayoutINS4_7SwizzleILi3ELi4ELi3EEENS4_18smem_ptr_flag_bitsILi16EEENSS_INS5_IJNSA_ILi8EEESG_EEENS5_IJSG_SC_EEEEEEEvNS4_8identityES10_S1A_vS1B_EENS_8epilogue10collective18CollectiveEpilogueINS1D_23Sm100TmaWarpSpecializedILi4ELi2ELi16ELb1ELb0EEEJNS5_IJSG_SF_SG_EEENS5_IJNSS_ISG_SC_EENSS_INS5_IJNSA_ILi16EEESB_EEENS5_IJSC_SG_EEEEEEEESI_SJ_SI_SJ_NS1D_6fusion15FusionCallbacksIS1H_NS1P_13LinCombEltActINS1D_6thread4ReLuESI_fSI_fLNS_15FloatRoundStyleE2EEES1I_S1O_JEEENS4_5SM1004TMEM4LOAD26SM100_TMEM_LOAD_32dp32b16xENS4_13SM90_TMA_LOADENS11_INS12_ILi1ELi4ELi3EEES15_NSS_INS5_IJS16_S1K_EEENS5_IJS1K_SC_EEEEEEENS4_39AutoVectorizingCopyWithAssumedAlignmentILi128EEENS4_14SM90_TMA_STOREES26_S28_S28_EEEvvEEEEvNT_6ParamsE) ;  /* 0xffffff6002307950 */ /* 0x000fea0003c3ffff */
        .weak           $__internal_2_$__cuda_sm10x_tcgen05_guardrail_trap_unallocated_columns_being_dealloced
        .type           $__internal_2_$__cuda_sm10x_tcgen05_guardrail_trap_unallocated_columns_being_dealloced,@function
        .size           $__internal_2_$__cuda_sm10x_tcgen05_guardrail_trap_unallocated_columns_being_dealloced,(.L_x_226 - $__internal_2_$__cuda_sm10x_tcgen05_guardrail_trap_unallocated_columns_being_dealloced)
$__internal_2_$__cuda_sm10x_tcgen05_guardrail_trap_unallocated_columns_being_dealloced:
[----:B------:R-:W-:Y:S05]  /*9f40*/  BPT.TRAP 0x1 ;  /* 0x000000040000795c */ /* 0x000fea0000300000 */
[----:B------:R-:W-:-:S04]  /*9f50*/  HFMA2 R3, -RZ, RZ, 0, 0 ;  /* 0x00000000ff037431 */ /* 0x000fc800000001ff */
[----:B------:R-:W-:Y:S05]  /*9f60*/  RET.REL.NODEC R2 `(_ZN7cutlass13device_kernelINS_4gemm6kernel13GemmUniversalIN4cute5tupleIJiiiiEEENS1_10collective13CollectiveMmaINS1_35MainloopSm100TmaUmmaWarpSpecializedILi13ELi2ELi4ENS5_IJNS4_1CILi2EEENSA_ILi1EEESC_EEEEENS5_IJNSA_ILi128EEESF_NSA_ILi64EEEEEENS_6half_tENS5_IJlSC_lEEESI_SJ_NS4_8TiledMMAINS4_8MMA_AtomIJNS4_26SM100_MMA_F16BF16_2x1SM_SSISI_SI_fLi128ELi128ELNS4_4UMMA5MajorE0ELSO_0ELNSN_7ScaleInE0ELSP_0EEEEEENS4_6LayoutINS5_IJSC_SC_SC_EEENS5_IJNSA_ILi0EEESU_SU_EEEEENS5_IJNS4_10UnderscoreESX_SX_EEEEENS4_18SM100_TMA_2SM_LOADENS4_14ComposedLayoutINS4_7SwizzleILi3ELi4ELi3EEENS4_18smem_ptr_flag_bitsILi16EEENSS_INS5_IJNSA_ILi8EEESG_EEENS5_IJSG_SC_EEEEEEEvNS4_8identityES10_S1A_vS1B_EENS_8epilogue10collective18CollectiveEpilogueINS1D_23Sm100TmaWarpSpecializedILi4ELi2ELi16ELb1ELb0EEEJNS5_IJSG_SF_SG_EEENS5_IJNSS_ISG_SC_EENSS_INS5_IJNSA_ILi16EEESB_EEENS5_IJSC_SG_EEEEEEEESI_SJ_SI_SJ_NS1D_6fusion15FusionCallbacksIS1H_NS1P_13LinCombEltActINS1D_6thread4ReLuESI_fSI_fLNS_15FloatRoundStyleE2EEES1I_S1O_JEEENS4_5SM1004TMEM4LOAD26SM100_TMEM_LOAD_32dp32b16xENS4_13SM90_TMA_LOADENS11_INS12_ILi1ELi4ELi3EEES15_NSS_INS5_IJS16_S1K_EEENS5_IJS1K_SC_EEEEEEENS4_39AutoVectorizingCopyWithAssumedAlignmentILi128EEENS4_14SM90_TMA_STOREES26_S28_S28_EEEvvEEEEvNT_6ParamsE) ;  /* 0xffffff6002247950 */ /* 0x000fea0003c3ffff */
.L_x_225:
[----:B------:R-:W-:-:S00]  /*9f70*/  BRA `(.L_x_225) ;  /* 0xfffffffc00fc7947 */ /* 0x000fc0000383ffff */
[----:B------:R-:W-:-:S00]  /*9f80*/  NOP ;  /* 0x0000000000007918 */ /* 0x000fc00000000000 */
[----:B------:R-:W-:-:S00]  /*9f90*/  NOP ;  /* 0x0000000000007918 */ /* 0x000fc00000000000 */
[----:B------:R-:W-:-:S00]  /*9fa0*/  NOP ;  /* 0x0000000000007918 */ /* 0x000fc00000000000 */
[----:B------:R-:W-:-:S00]  /*9fb0*/  NOP ;  /* 0x0000000000007918 */ /* 0x000fc00000000000 */
[----:B------:R-:W-:-:S00]  /*9fc0*/  NOP ;  /* 0x0000000000007918 */ /* 0x000fc00000000000 */
[----:B------:R-:W-:-:S00]  /*9fd0*/  NOP ;  /* 0x0000000000007918 */ /* 0x000fc00000000000 */
[----:B------:R-:W-:-:S00]  /*9fe0*/  NOP ;  /* 0x0000000000007918 */ /* 0x000fc00000000000 */
[----:B------:R-:W-:-:S00]  /*9ff0*/  NOP ;  /* 0x0000000000007918 */ /* 0x000fc00000000000 */
.L_x_226:


//--------------------- .nv.global.init           --------------------------
	.section	.nv.global.init,"aw",@progbits
.nv.global.init:
	.type		$str$27,@object
	.size		$str$27,($str$28 - $str$27)
$str$27:
        /*0000*/ 	.byte	0x28, 0x61, 0x64, 0x64, 0x72, 0x65, 0x73, 0x73, 0x20, 0x26, 0x20, 0x6d, 0x61, 0x73, 0x6b, 0x29
        /*0010*/ 	.byte	0x20, 0x3d, 0x3d, 0x20, 0x30, 0x00
	.type		$str$28,@object
	.size		$str$28,($str$26 - $str$28)
$str$28:
        /*0016*/ 	.byte	0x2f, 0x74, 0x6d, 0x70, 0x2f, 0x63, 0x75, 0x74, 0x6c, 0x61, 0x73, 0x73, 0x5f, 0x73, 0x77, 0x65
        /*0026*/ 	.byte	0x65, 0x70, 0x5f, 0x73, 0x72, 0x63, 0x2f, 0x69, 0x6e, 0x63, 0x6c, 0x75, 0x64, 0x65, 0x2f, 0x63
        /*0036*/ 	.byte	0x75, 0x74, 0x65, 0x2f, 0x70, 0x6f, 0x69, 0x6e, 0x74, 0x65, 0x72, 0x5f, 0x66, 0x6c, 0x61, 0x67
        /*0046*/ 	.byte	0x67, 0x65, 0x64, 0x2e, 0x68, 0x70, 0x70, 0x00
	.type		$str$26,@object
	.size		$str$26,($str$25 - $str$26)
$str$26:
        /*004e*/ 	.byte	0x2f, 0x74, 0x6d, 0x70, 0x2f, 0x63, 0x75, 0x74, 0x6c, 0x61, 0x73, 0x73, 0x5f, 0x73, 0x77, 0x65
        /*005e*/ 	.byte	0x65, 0x70, 0x5f, 0x73, 0x72, 0x63, 0x2f, 0x69, 0x6e, 0x63, 0x6c, 0x75, 0x64, 0x65, 0x2f, 0x63
        /*006e*/ 	.byte	0x75, 0x74, 0x65, 0x2f, 0x61, 0x74, 0x6f, 0x6d, 0x2f, 0x63, 0x6f, 0x70, 0x79, 0x5f, 0x74, 0x72
        /*007e*/ 	.byte	0x61, 0x69, 0x74, 0x73, 0x5f, 0x73, 0x6d, 0x31, 0x30, 0x30, 0x2e, 0x68, 0x70, 0x70, 0x00
	.type		$str$25,@object
	.size		$str$25,(__unnamed_1 - $str$25)
$str$25:
        /*008d*/ 	.byte	0x28, 0x28, 0x75, 0x69, 0x6e, 0x74, 0x33, 0x32, 0x5f, 0x74, 0x28, 0x74, 0x68, 0x72, 0x65, 0x61
        /*009d*/ 	.byte	0x64, 0x49, 0x64, 0x78, 0x2e, 0x78, 0x29, 0x20, 0x2f, 0x20, 0x33, 0x32, 0x29, 0x20, 0x25, 0x20
        /*00ad*/ 	.byte	0x34, 0x29, 0x20, 0x3d, 0x3d, 0x20, 0x28, 0x28, 0x28, 0x74, 0x6d, 0x65, 0x6d, 0x5f, 0x61, 0x64
        /*00bd*/ 	.byte	0x64, 0x72, 0x20, 0x3e, 0x3e, 0x20, 0x31, 0x36, 0x29, 0x20, 0x2f, 0x20, 0x33, 0x32, 0x29, 0x20
        /*00cd*/ 	.byte	0x25, 0x20, 0x34, 0x29, 0x00
	.type		__unnamed_1,@object
	.size		__unnamed_1,(__unnamed_2 - __unnamed_1)
__unnamed_1:
        /*00d2*/ 	.byte	0x61, 0x75, 0x74, 0x6f, 0x20, 0x63, 0x75, 0x74, 0x65, 0x3a, 0x3a, 0x61, 0x73, 0x5f, 0x70, 0x6f
        /* <DEDUP_REMOVED lines=24> */
        /*0262*/ 	.byte	0x34, 0x38, 0x3e, 0x3e, 0x3e, 0x3e, 0x5d, 0x00
	.type		__unnamed_2,@object
	.size		__unnamed_2,(.L_2 - __unnamed_2)
__unnamed_2:
        /* <DEDUP_REMOVED lines=40> */
        /*04ea*/ 	.byte	0x3a, 0x3a, 0x43, 0x3c, 0x30, 0x3e, 0x3e, 0x3e, 0x3e, 0x5d, 0x00
.L_2:


//--------------------- .nv.shared._ZN7cutlass13device_kernelINS_4gemm6kernel13GemmUniversalIN4cute5tupleIJiiiiEEENS1_10collective13CollectiveMmaINS1_35MainloopSm100TmaUmmaWarpSpecializedILi13ELi2ELi4ENS5_IJNS4_1CILi2EEENSA_ILi1EEESC_EEEEENS5_IJNSA_ILi128EEESF_NSA_ILi64EEEEEENS_6half_tENS5_IJlSC_lEEESI_SJ_NS4_8TiledMMAINS4_8MMA_AtomIJNS4_26SM100_MMA_F16BF16_2x1SM_SSISI_SI_fLi128ELi128ELNS4_4UMMA5MajorE0ELSO_0ELNSN_7ScaleInE0ELSP_0EEEEEENS4_6LayoutINS5_IJSC_SC_SC_EEENS5_IJNSA_ILi0EEESU_SU_EEEEENS5_IJNS4_10UnderscoreESX_SX_EEEEENS4_18SM100_TMA_2SM_LOADENS4_14ComposedLayoutINS4_7SwizzleILi3ELi4ELi3EEENS4_18smem_ptr_flag_bitsILi16EEENSS_INS5_IJNSA_ILi8EEESG_EEENS5_IJSG_SC_EEEEEEEvNS4_8identityES10_S1A_vS1B_EENS_8epilogue10collective18CollectiveEpilogueINS1D_23Sm100TmaWarpSpecializedILi4ELi2ELi16ELb1ELb0EEEJNS5_IJSG_SF_SG_EEENS5_IJNSS_ISG_SC_EENSS_INS5_IJNSA_ILi16EEESB_EEENS5_IJSC_SG_EEEEEEEESI_SJ_SI_SJ_NS1D_6fusion15FusionCallbacksIS1H_NS1P_13LinCombEltActINS1D_6thread4ReLuESI_fSI_fLNS_15FloatRoundStyleE2EEES1I_S1O_JEEENS4_5SM1004TMEM4LOAD26SM100_TMEM_LOAD_32dp32b16xENS4_13SM90_TMA_LOADENS11_INS12_ILi1ELi4ELi3EEES15_NSS_INS5_IJS16_S1K_EEENS5_IJS1K_SC_EEEEEEENS4_39AutoVectorizingCopyWithAssumedAlignmentILi128EEENS4_14SM90_TMA_STOREES26_S28_S28_EEEvvEEEEvNT_6ParamsE --------------------------
	.section	.nv.shared._ZN7cutlass13device_kernelINS_4gemm6kernel13GemmUniversalIN4cute5tupleIJiiiiEEENS1_10collective13CollectiveMmaINS1_35MainloopSm100TmaUmmaWarpSpecializedILi13ELi2ELi4ENS5_IJNS4_1CILi2EEENSA_ILi1EEESC_EEEEENS5_IJNSA_ILi128EEESF_NSA_ILi64EEEEEENS_6half_tENS5_IJlSC_lEEESI_SJ_NS4_8TiledMMAINS4_8MMA_AtomIJNS4_26SM100_MMA_F16BF16_2x1SM_SSISI_SI_fLi128ELi128ELNS4_4UMMA5MajorE0ELSO_0ELNSN_7ScaleInE0ELSP_0EEEEEENS4_6LayoutINS5_IJSC_SC_SC_EEENS5_IJNSA_ILi0EEESU_SU_EEEEENS5_IJNS4_10UnderscoreESX_SX_EEEEENS4_18SM100_TMA_2SM_LOADENS4_14ComposedLayoutINS4_7SwizzleILi3ELi4ELi3EEENS4_18smem_ptr_flag_bitsILi16EEENSS_INS5_IJNSA_ILi8EEESG_EEENS5_IJSG_SC_EEEEEEEvNS4_8identityES10_S1A_vS1B_EENS_8epilogue10collective18CollectiveEpilogueINS1D_23Sm100TmaWarpSpecializedILi4ELi2ELi16ELb1ELb0EEEJNS5_IJSG_SF_SG_EEENS5_IJNSS_ISG_SC_EENSS_INS5_IJNSA_ILi16EEESB_EEENS5_IJSC_SG_EEEEEEEESI_SJ_SI_SJ_NS1D_6fusion15FusionCallbacksIS1H_NS1P_13LinCombEltActINS1D_6thread4ReLuESI_fSI_fLNS_15FloatRoundStyleE2EEES1I_S1O_JEEENS4_5SM1004TMEM4LOAD26SM100_TMEM_LOAD_32dp32b16xENS4_13SM90_TMA_LOADENS11_INS12_ILi1ELi4ELi3EEES15_NSS_INS5_IJS16_S1K_EEENS5_IJS1K_SC_EEEEEEENS4_39AutoVectorizingCopyWithAssumedAlignmentILi128EEENS4_14SM90_TMA_STOREES26_S28_S28_EEEvvEEEEvNT_6ParamsE,"aw",@nobits
	.sectionflags	@""
	.align	16
	.zero		1024


//--------------------- .nv.shared.reserved.0     --------------------------
	.section	.nv.shared.reserved.0,"aw",@nobits
	.weak		__nv_reservedSMEM_offset_0_alias
	.size		__nv_reservedSMEM_offset_0_alias, 0, 64
	.other		__nv_reservedSMEM_offset_0_alias,@"STO_CUDA_RESERVED_SHARED STV_DEFAULT"
__nv_reservedSMEM_offset_0_alias:
	.zero		0
.nv.shared.reserved.0:
	.zero		64
	.weak		__nv_reservedSMEM_tcgen05_partition
	.type		__nv_reservedSMEM_tcgen05_partition,@object
	.size		__nv_reservedSMEM_tcgen05_partition,(.L_0 - __nv_reservedSMEM_tcgen05_partition)
__nv_reservedSMEM_tcgen05_partition:
	.zero		32
.L_0:


//--------------------- .nv.global                --------------------------
	.section	.nv.global,"aw",@nobits
.nv.global:
	.type		_ZN39_INTERNAL_6447dc3d_4_k_cu_6708ec0e_29914cute1_E,@object
	.size		_ZN39_INTERNAL_6447dc3d_4_k_cu_6708ec0e_29914cute1_E,(_ZN39_INTERNAL_6447dc3d_4_k_cu_6708ec0e_29914cuda3std3__45__cpo6cbeginE - _ZN39_INTERNAL_6447dc3d_4_k_cu_6708ec0e_29914cute1_E)
_ZN39_INTERNAL_6447dc3d_4_k_cu_6708ec0e_29914cute1_E:
	.zero		1
	.type		_ZN39_INTERNAL_6447dc3d_4_k_cu_6708ec0e_29914cuda3std3__45__cpo6cbeginE,@object
	.size		_ZN39_INTERNAL_6447dc3d_4_k_cu_6708ec0e_29914cuda3std3__45__cpo6cbeginE,(_ZN39_INTERNAL_6447dc3d_4_k_cu_6708ec0e_29914cuda3std3__48in_placeE - _ZN39_INTERNAL_6447dc3d_4_k_cu_6708ec0e_29914cuda3std3__45__cpo6cbeginE)
_ZN39_INTERNAL_6447dc3d_4_k_cu_6708ec0e_29914cuda3std3__45__cpo6cbeginE:
	.zero		1
	.type		_ZN39_INTERNAL_6447dc3d_4_k_cu_6708ec0e_29914cuda3std3__48in_placeE,@object
	.size		_ZN39_INTERNAL_6447dc3d_4_k_cu_6708ec0e_29914cuda3std3__48in_placeE,(_ZN39_INTERNAL_6447dc3d_4_k_cu_6708ec0e_29914cuda3std6ranges3__45__cpo9iter_moveE - _ZN39_INTERNAL_6447dc3d_4_k_cu_6708ec0e_29914cuda3std3__48in_placeE)
_ZN39_INTERNAL_6447dc3d_4_k_cu_6708ec0e_29914cuda3std3__48in_placeE:
	.zero		1
	.type		_ZN39_INTERNAL_6447dc3d_4_k_cu_6708ec0e_29914cuda3std6ranges3__45__cpo9iter_moveE,@object
	.size		_ZN39_INTERNAL_6447dc3d_4_k_cu_6708ec0e_29914cuda3std6ranges3__45__cpo9iter_moveE,(_ZN39_INTERNAL_6447dc3d_4_k_cu_6708ec0e_29914cuda3std3__45__cpo5beginE - _ZN39_INTERNAL_6447dc3d_4_k_cu_6708ec0e_29914cuda3std6ranges3__45__cpo9iter_moveE)
_ZN39_INTERNAL_6447dc3d_4_k_cu_6708ec0e_29914cuda3std6ranges3__45__cpo9iter_moveE:
	.zero		1
	.type		_ZN39_INTERNAL_6447dc3d_4_k_cu_6708ec0e_29914cuda3std3__45__cpo5beginE,@object
	.size		_ZN39_INTERNAL_6447dc3d_4_k_cu_6708ec0e_29914cuda3std3__45__cpo5beginE,(_ZN39_INTERNAL_6447dc3d_4_k_cu_6708ec0e_29914cuda3std3__441_GLOBAL__N__6447dc3d_4_k_cu_6708ec0e_29916ignoreE - _ZN39_INTERNAL_6447dc3d_4_k_cu_6708ec0e_29914cuda3std3__45__cpo5beginE)
_ZN39_INTERNAL_6447dc3d_4_k_cu_6708ec0e_29914cuda3std3__45__cpo5beginE:
	.zero		1
	.type		_ZN39_INTERNAL_6447dc3d_4_k_cu_6708ec0e_29914cuda3std3__441_GLOBAL__N__6447dc3d_4_k_cu_6708ec0e_29916ignoreE,@object
	.size		_ZN39_INTERNAL_6447dc3d_4_k_cu_6708ec0e_29914cuda3std3__441_GLOBAL__N__6447dc3d_4_k_cu_6708ec0e_29916ignoreE,(_ZN39_INTERNAL_6447dc3d_4_k_cu_6708ec0e_29914cute7productE - _ZN39_INTERNAL_6447dc3d_4_k_cu_6708ec0e_29914cuda3std3__441_GLOBAL__N__6447dc3d_4_k_cu_6708ec0e_29916ignoreE)
_ZN39_INTERNAL_6447dc3d_4_k_cu_6708ec0e_29914cuda3std3__441_GLOBAL__N__6447dc3d_4_k_cu_6708ec0e_29916ignoreE:
	.zero		1
	.type		_ZN39_INTERNAL_6447dc3d_4_k_cu_6708ec0e_29914cute7productE,@object
	.size		_ZN39_INTERNAL_6447dc3d_4_k_cu_6708ec0e_29914cute7productE,(_ZN39_INTERNAL_6447dc3d_4_k_cu_6708ec0e_29914cuda3std3__45__cpo3endE - _ZN39_INTERNAL_6447dc3d_4_k_cu_6708ec0e_29914cute7productE)
_ZN39_INTERNAL_6447dc3d_4_k_cu_6708ec0e_29914cute7productE:
	.zero		1
	.type		_ZN39_INTERNAL_6447dc3d_4_k_cu_6708ec0e_29914cuda3std3__45__cpo3endE,@object
	.size		_ZN39_INTERNAL_6447dc3d_4_k_cu_6708ec0e_29914cuda3std3__45__cpo3endE,(_ZN39_INTERNAL_6447dc3d_4_k_cu_6708ec0e_29914cuda3std3__419piecewise_constructE - _ZN39_INTERNAL_6447dc3d_4_k_cu_6708ec0e_29914cuda3std3__45__cpo3endE)
_ZN39_INTERNAL_6447dc3d_4_k_cu_6708ec0e_29914cuda3std3__45__cpo3endE:
	.zero		1
	.type		_ZN39_INTERNAL_6447dc3d_4_k_cu_6708ec0e_29914cuda3std3__419piecewise_constructE,@object
	.size		_ZN39_INTERNAL_6447dc3d_4_k_cu_6708ec0e_29914cuda3std3__419piecewise_constructE,(_ZN39_INTERNAL_6447dc3d_4_k_cu_6708ec0e_29914cuda3std3__45__cpo4cendE - _ZN39_INTERNAL_6447dc3d_4_k_cu_6708ec0e_29914cuda3std3__419piecewise_constructE)
_ZN39_INTERNAL_6447dc3d_4_k_cu_6708ec0e_29914cuda3std3__419piecewise_constructE:
	.zero		1
	.type		_ZN39_INTERNAL_6447dc3d_4_k_cu_6708ec0e_29914cuda3std3__45__cpo4cendE,@object
	.size		_ZN39_INTERNAL_6447dc3d_4_k_cu_6708ec0e_29914cuda3std3__45__cpo4cendE,(_ZN39_INTERNAL_6447dc3d_4_k_cu_6708ec0e_29914cuda3std6ranges3__45__cpo4swapE - _ZN39_INTERNAL_6447dc3d_4_k_cu_6708ec0e_29914cuda3std3__45__cpo4cendE)
_ZN39_INTERNAL_6447dc3d_4_k_cu_6708ec0e_29914cuda3std3__45__cpo4cendE:
	.zero		1
	.type		_ZN39_INTERNAL_6447dc3d_4_k_cu_6708ec0e_29914cuda3std6ranges3__45__cpo4swapE,@object
	.size		_ZN39_INTERNAL_6447dc3d_4_k_cu_6708ec0e_29914cuda3std6ranges3__45__cpo4swapE,(.L_10 - _ZN39_INTERNAL_6447dc3d_4_k_cu_6708ec0e_29914cuda3std6ranges3__45__cpo4swapE)
_ZN39_INTERNAL_6447dc3d_4_k_cu_6708ec0e_29914cuda3std6ranges3__45__cpo4swapE:
	.zero		1
.L_10:


//--------------------- .nv.constant0._ZN7cutlass13device_kernelINS_4gemm6kernel13GemmUniversalIN4cute5tupleIJiiiiEEENS1_10collective13CollectiveMmaINS1_35MainloopSm100TmaUmmaWarpSpecializedILi13ELi2ELi4ENS5_IJNS4_1CILi2EEENSA_ILi1EEESC_EEEEENS5_IJNSA_ILi128EEESF_NSA_ILi64EEEEEENS_6half_tENS5_IJlSC_lEEESI_SJ_NS4_8TiledMMAINS4_8MMA_AtomIJNS4_26SM100_MMA_F16BF16_2x1SM_SSISI_SI_fLi128ELi128ELNS4_4UMMA5MajorE0ELSO_0ELNSN_7ScaleInE0ELSP_0EEEEEENS4_6LayoutINS5_IJSC_SC_SC_EEENS5_IJNSA_ILi0EEESU_SU_EEEEENS5_IJNS4_10UnderscoreESX_SX_EEEEENS4_18SM100_TMA_2SM_LOADENS4_14ComposedLayoutINS4_7SwizzleILi3ELi4ELi3EEENS4_18smem_ptr_flag_bitsILi16EEENSS_INS5_IJNSA_ILi8EEESG_EEENS5_IJSG_SC_EEEEEEEvNS4_8identityES10_S1A_vS1B_EENS_8epilogue10collective18CollectiveEpilogueINS1D_23Sm100TmaWarpSpecializedILi4ELi2ELi16ELb1ELb0EEEJNS5_IJSG_SF_SG_EEENS5_IJNSS_ISG_SC_EENSS_INS5_IJNSA_ILi16EEESB_EEENS5_IJSC_SG_EEEEEEEESI_SJ_SI_SJ_NS1D_6fusion15FusionCallbacksIS1H_NS1P_13LinCombEltActINS1D_6thread4ReLuESI_fSI_fLNS_15FloatRoundStyleE2EEES1I_S1O_JEEENS4_5SM1004TMEM4LOAD26SM100_TMEM_LOAD_32dp32b16xENS4_13SM90_TMA_LOADENS11_INS12_ILi1ELi4ELi3EEES15_NSS_INS5_IJS16_S1K_EEENS5_IJS1K_SC_EEEEEEENS4_39AutoVectorizingCopyWithAssumedAlignmentILi128EEENS4_14SM90_TMA_STOREES26_S28_S28_EEEvvEEEEvNT_6ParamsE --------------------------
	.section	.nv.constant0._ZN7cutlass13device_kernelINS_4gemm6kernel13GemmUniversalIN4cute5tupleIJiiiiEEENS1_10collective13CollectiveMmaINS1_35MainloopSm100TmaUmmaWarpSpecializedILi13ELi2ELi4ENS5_IJNS4_1CILi2EEENSA_ILi1EEESC_EEEEENS5_IJNSA_ILi128EEESF_NSA_ILi64EEEEEENS_6half_tENS5_IJlSC_lEEESI_SJ_NS4_8TiledMMAINS4_8MMA_AtomIJNS4_26SM100_MMA_F16BF16_2x1SM_SSISI_SI_fLi128ELi128ELNS4_4UMMA5MajorE0ELSO_0ELNSN_7ScaleInE0ELSP_0EEEEEENS4_6LayoutINS5_IJSC_SC_SC_EEENS5_IJNSA_ILi0EEESU_SU_EEEEENS5_IJNS4_10UnderscoreESX_SX_EEEEENS4_18SM100_TMA_2SM_LOADENS4_14ComposedLayoutINS4_7SwizzleILi3ELi4ELi3EEENS4_18smem_ptr_flag_bitsILi16EEENSS_INS5_IJNSA_ILi8EEESG_EEENS5_IJSG_SC_EEEEEEEvNS4_8identityES10_S1A_vS1B_EENS_8epilogue10collective18CollectiveEpilogueINS1D_23Sm100TmaWarpSpecializedILi4ELi2ELi16ELb1ELb0EEEJNS5_IJSG_SF_SG_EEENS5_IJNSS_ISG_SC_EENSS_INS5_IJNSA_ILi16EEESB_EEENS5_IJSC_SG_EEEEEEEESI_SJ_SI_SJ_NS1D_6fusion15FusionCallbacksIS1H_NS1P_13LinCombEltActINS1D_6thread4ReLuESI_fSI_fLNS_15FloatRoundStyleE2EEES1I_S1O_JEEENS4_5SM1004TMEM4LOAD26SM100_TMEM_LOAD_32dp32b16xENS4_13SM90_TMA_LOADENS11_INS12_ILi1ELi4ELi3EEES15_NSS_INS5_IJS16_S1K_EEENS5_IJS1K_SC_EEEEEEENS4_39AutoVectorizingCopyWithAssumedAlignmentILi128EEENS4_14SM90_TMA_STOREES26_S28_S28_EEEvvEEEEvNT_6ParamsE,"a",@progbits
	.sectionflags	@""
	.align	4
.nv.constant0._ZN7cutlass13device_kernelINS_4gemm6kernel13GemmUniversalIN4cute5tupleIJiiiiEEENS1_10collective13CollectiveMmaINS1_35MainloopSm100TmaUmmaWarpSpecializedILi13ELi2ELi4ENS5_IJNS4_1CILi2EEENSA_ILi1EEESC_EEEEENS5_IJNSA_ILi128EEESF_NSA_ILi64EEEEEENS_6half_tENS5_IJlSC_lEEESI_SJ_NS4_8TiledMMAINS4_8MMA_AtomIJNS4_26SM100_MMA_F16BF16_2x1SM_SSISI_SI_fLi128ELi128ELNS4_4UMMA5MajorE0ELSO_0ELNSN_7ScaleInE0ELSP_0EEEEEENS4_6LayoutINS5_IJSC_SC_SC_EEENS5_IJNSA_ILi0EEESU_SU_EEEEENS5_IJNS4_10UnderscoreESX_SX_EEEEENS4_18SM100_TMA_2SM_LOADENS4_14ComposedLayoutINS4_7SwizzleILi3ELi4ELi3EEENS4_18smem_ptr_flag_bitsILi16EEENSS_INS5_IJNSA_ILi8EEESG_EEENS5_IJSG_SC_EEEEEEEvNS4_8identityES10_S1A_vS1B_EENS_8epilogue10collective18CollectiveEpilogueINS1D_23Sm100TmaWarpSpecializedILi4ELi2ELi16ELb1ELb0EEEJNS5_IJSG_SF_SG_EEENS5_IJNSS_ISG_SC_EENSS_INS5_IJNSA_ILi16EEESB_EEENS5_IJSC_SG_EEEEEEEESI_SJ_SI_SJ_NS1D_6fusion15FusionCallbacksIS1H_NS1P_13LinCombEltActINS1D_6thread4ReLuESI_fSI_fLNS_15FloatRoundStyleE2EEES1I_S1O_JEEENS4_5SM1004TMEM4LOAD26SM100_TMEM_LOAD_32dp32b16xENS4_13SM90_TMA_LOADENS11_INS12_ILi1ELi4ELi3EEES15_NSS_INS5_IJS16_S1K_EEENS5_IJS1K_SC_EEEEEEENS4_39AutoVectorizingCopyWithAssumedAlignmentILi128EEENS4_14SM90_TMA_STOREES26_S28_S28_EEEvvEEEEvNT_6ParamsE:
	.zero		2944


//--------------------- SYMBOLS --------------------------

	.type		.nv.reservedSmem.offset0,@object
	.size		.nv.reservedSmem.offset0,0x4
	.type		.nv.reservedSmem.cap,@object
	.size		.nv.reservedSmem.cap,0x4
	.type		__assertfail,@function
